# CuTe-DSL kernel — source=cudnn_frontend_dsl family=gemm_swiglu
# config = {"ab_dtype": "Float16", "c_dtype": "BFloat16", "mma_mn": [256, 256], "cluster_mn": [4, 2]}


// ===== COMPILED SASS (sm_100a) =====

	.target	sm_100a

	.elftype	@"ET_EXEC"


//--------------------- .note.nv.tkinfo           --------------------------
	.section	.note.nv.tkinfo,"",@"SHT_NOTE"
	.sectionflags	@"SHF_NOTE_NV_TKINFO"
	.tkinfo
        /*0018*/ 	.word	0x00000081
        /*0030*/ 	.string	""
        /*0030*/ 	.string	"ptxas"
        /*0030*/ 	.string	"Cuda compilation tools, release 12.9, V12.9.83"
        /*0030*/ 	.string	"Build system must define TOOLS_VERSION_EXTENDED"
        /*0030*/ 	.string	"-O 3 -arch sm_100a "



//--------------------- .note.nv.cuver            --------------------------
	.section	.note.nv.cuver,"",@"SHT_NOTE"
	.sectionflags	@"SHF_NOTE_NV_CUVER"
        /*0018*/ 	.short	0x0001
        /*001a*/ 	.short	0x0064
        /*001c*/ 	.short	0x0001
        /*001e*/ 	.short	0x0000
        /*0020*/ 	.short	0x0001
        /*0022*/ 	.short	0x0000


//--------------------- .nv.info                  --------------------------
	.section	.nv.info,"",@"SHT_CUDA_INFO"
	.align	4


	//----- nvinfo : EIATTR_REGCOUNT
	.align		4
        /*0000*/ 	.byte	0x04, 0x2f
        /*0002*/ 	.short	(.L_6 - .L_5)
	.align		4
.L_5:
        /*0004*/ 	.word	index@(kernel_cutlass_kernel_cudnngemm_swigludense_gemm_persistent_swigluPersistentDenseGemmKernel_object_at__TiledMMA_ThrLayoutVMNK21111000_PermutationMNK____MMAAtom_ThrID21_ShapeMNK25625616_TV_0)
        /*0008*/ 	.word	0x00000060


	//----- nvinfo : EIATTR_FRAME_SIZE
	.align		4
.L_6:
        /*000c*/ 	.byte	0x04, 0x11
        /*000e*/ 	.short	(.L_8 - .L_7)
	.align		4
.L_7:
        /*0010*/ 	.word	index@($__internal_2_$__cuda_sm10x_tcgen05_guardrail_trap_unallocated_columns_being_dealloced)
        /*0014*/ 	.word	0x00000000


	//----- nvinfo : EIATTR_FRAME_SIZE
	.align		4
.L_8:
        /*0018*/ 	.byte	0x04, 0x11
        /*001a*/ 	.short	(.L_10 - .L_9)
	.align		4
.L_9:
        /*001c*/ 	.word	index@($__internal_1_$__cuda_sm10x_tcgen05_guardrail_trap_phase_invalid_during_alloc)
        /*0020*/ 	.word	0x00000000


	//----- nvinfo : EIATTR_FRAME_SIZE
	.align		4
.L_10:
        /*0024*/ 	.byte	0x04, 0x11
        /*0026*/ 	.short	(.L_12 - .L_11)
	.align		4
.L_11:
        /*0028*/ 	.word	index@($__internal_0_$__cuda_sm10x_tcgen05_guardrail_trap_col_being_dealloced_not_returned_by_alloc)
        /*002c*/ 	.word	0x00000000


	//----- nvinfo : EIATTR_FRAME_SIZE
	.align		4
.L_12:
        /*0030*/ 	.byte	0x04, 0x11
        /*0032*/ 	.short	(.L_14 - .L_13)
	.align		4
.L_13:
        /*0034*/ 	.word	index@(kernel_cutlass_kernel_cudnngemm_swigludense_gemm_persistent_swigluPersistentDenseGemmKernel_object_at__TiledMMA_ThrLayoutVMNK21111000_PermutationMNK____MMAAtom_ThrID21_ShapeMNK25625616_TV_0)
        /*0038*/ 	.word	0x00000000


	//----- nvinfo : EIATTR_MIN_STACK_SIZE
	.align		4
.L_14:
        /*003c*/ 	.byte	0x04, 0x12
        /*003e*/ 	.short	(.L_16 - .L_15)
	.align		4
.L_15:
        /*0040*/ 	.word	index@(kernel_cutlass_kernel_cudnngemm_swigludense_gemm_persistent_swigluPersistentDenseGemmKernel_object_at__TiledMMA_ThrLayoutVMNK21111000_PermutationMNK____MMAAtom_ThrID21_ShapeMNK25625616_TV_0)
        /*0044*/ 	.word	0x00000000
.L_16:


//--------------------- .nv.info.kernel_cutlass_kernel_cudnngemm_swigludense_gemm_persistent_swigluPersistentDenseGemmKernel_object_at__TiledMMA_ThrLayoutVMNK21111000_PermutationMNK____MMAAtom_ThrID21_ShapeMNK25625616_TV_0 --------------------------
	.section	.nv.info.kernel_cutlass_kernel_cudnngemm_swigludense_gemm_persistent_swigluPersistentDenseGemmKernel_object_at__TiledMMA_ThrLayoutVMNK21111000_PermutationMNK____MMAAtom_ThrID21_ShapeMNK25625616_TV_0,"",@"SHT_CUDA_INFO"
	.sectionflags	@""
	.align	4


	//----- nvinfo : EIATTR_CUDA_API_VERSION
	.align		4
        /*0000*/ 	.byte	0x04, 0x37
        /*0002*/ 	.short	(.L_18 - .L_17)
.L_17:
        /*0004*/ 	.word	0x00000081


	//----- nvinfo : EIATTR_KPARAM_INFO
	.align		4
.L_18:
        /*0008*/ 	.byte	0x04, 0x17
        /*000a*/ 	.short	(.L_20 - .L_19)
.L_19:
        /*000c*/ 	.word	0x00000000
        /*0010*/ 	.short	0x0008
        /*0012*/ 	.short	0x0264
        /*0014*/ 	.byte	0x00, 0xf0, 0x11, 0x00


	//----- nvinfo : EIATTR_KPARAM_INFO
	.align		4
.L_20:
        /*0018*/ 	.byte	0x04, 0x17
        /*001a*/ 	.short	(.L_22 - .L_21)
.L_21:
        /*001c*/ 	.word	0x00000000
        /*0020*/ 	.short	0x0007
        /*0022*/ 	.short	0x0258
        /*0024*/ 	.byte	0x00, 0xf0, 0x31, 0x00


	//----- nvinfo : EIATTR_KPARAM_INFO
	.align		4
.L_22:
        /*0028*/ 	.byte	0x04, 0x17
        /*002a*/ 	.short	(.L_24 - .L_23)
.L_23:
        /*002c*/ 	.word	0x00000000
        /*0030*/ 	.short	0x0006
        /*0032*/ 	.short	0x024c
        /*0034*/ 	.byte	0x00, 0xf0, 0x31, 0x00


	//----- nvinfo : EIATTR_KPARAM_INFO
	.align		4
.L_24:
        /*0038*/ 	.byte	0x04, 0x17
        /*003a*/ 	.short	(.L_26 - .L_25)
.L_25:
        /*003c*/ 	.word	0x00000000
        /*0040*/ 	.short	0x0005
        /*0042*/ 	.short	0x0240
        /*0044*/ 	.byte	0x00, 0xf0, 0x31, 0x00


	//----- nvinfo : EIATTR_KPARAM_INFO
	.align		4
.L_26:
        /*0048*/ 	.byte	0x04, 0x17
        /*004a*/ 	.short	(.L_28 - .L_27)
.L_27:
        /*004c*/ 	.word	0x00000000
        /*0050*/ 	.short	0x0004
        /*0052*/ 	.short	0x01c0
        /*0054*/ 	.byte	0x00, 0xf0, 0x01, 0x02


	//----- nvinfo : EIATTR_KPARAM_INFO
	.align		4
.L_28:
        /*0058*/ 	.byte	0x04, 0x17
        /*005a*/ 	.short	(.L_30 - .L_29)
.L_29:
        /*005c*/ 	.word	0x00000000
        /*0060*/ 	.short	0x0003
        /*0062*/ 	.short	0x0140
        /*0064*/ 	.byte	0x00, 0xf0, 0x01, 0x02


	//----- nvinfo : EIATTR_KPARAM_INFO
	.align		4
.L_30:
        /*0068*/ 	.byte	0x04, 0x17
        /*006a*/ 	.short	(.L_32 - .L_31)
.L_31:
        /*006c*/ 	.word	0x00000000
        /*0070*/ 	.short	0x0002
        /*0072*/ 	.short	0x00c0
        /*0074*/ 	.byte	0x00, 0xf0, 0x01, 0x02


	//----- nvinfo : EIATTR_KPARAM_INFO
	.align		4
.L_32:
        /*0078*/ 	.byte	0x04, 0x17
        /*007a*/ 	.short	(.L_34 - .L_33)
.L_33:
        /*007c*/ 	.word	0x00000000
        /*0080*/ 	.short	0x0001
        /*0082*/ 	.short	0x0040
        /*0084*/ 	.byte	0x00, 0xf0, 0x01, 0x02


	//----- nvinfo : EIATTR_KPARAM_INFO
	.align		4
.L_34:
        /*0088*/ 	.byte	0x04, 0x17
        /*008a*/ 	.short	(.L_36 - .L_35)
.L_35:
        /*008c*/ 	.word	0x00000000
        /*0090*/ 	.short	0x0000
        /*0092*/ 	.short	0x0000
        /*0094*/ 	.byte	0x00, 0xf0, 0x0d, 0x00


	//----- nvinfo : EIATTR_AT_ENTRY_FRAGMENTS
	.align		4
.L_36:
        /*0098*/ 	.byte	0x04, 0x4f
        /*009a*/ 	.short	(.L_38 - .L_37)


	//   ....[0]....
.L_37:
        /*009c*/ 	.word	0x00000004


	//   ....[1]....
        /*00a0*/ 	.word	0x00000005


	//----- nvinfo : EIATTR_RESERVED_SMEM_USED
	.align		4
.L_38:
        /*00a4*/ 	.byte	0x01, 0x41
	.zero		2


	//----- nvinfo : EIATTR_SPARSE_MMA_MASK
	.align		4
        /*00a8*/ 	.byte	0x03, 0x50
        /*00aa*/ 	.short	0x0000


	//----- nvinfo : EIATTR_TCGEN05_2CTA_USED
	.align		4
        /*00ac*/ 	.byte	0x01, 0x52
	.zero		2


	//----- nvinfo : EIATTR_MAXREG_COUNT
	.align		4
        /*00b0*/ 	.byte	0x03, 0x1b
        /*00b2*/ 	.short	0x00ff


	//----- nvinfo : EIATTR_NUM_BARRIERS
	.align		4
        /*00b4*/ 	.byte	0x02, 0x4c
        /*00b6*/ 	.byte	0x03
	.zero		1


	//----- nvinfo : EIATTR_INT_WARP_WIDE_INSTR_OFFSETS
	.align		4
        /*00b8*/ 	.byte	0x04, 0x31
        /*00ba*/ 	.short	(.L_40 - .L_39)


	//   ....[0]....
.L_39:
        /*00bc*/ 	.word	0x000047d0


	//   ....[1]....
        /*00c0*/ 	.word	0x00004800


	//----- nvinfo : EIATTR_COOP_GROUP_MASK_REGIDS
	.align		4
.L_40:
        /*00c4*/ 	.byte	0x04, 0x29
        /*00c6*/ 	.short	(.L_42 - .L_41)


	//   ....[0]....
.L_41:
        /*00c8*/ 	.word	0xffffffff


	//   ....[1]....
        /*00cc*/ 	.word	0xffffffff


	//   ....[2]....
        /*00d0*/ 	.word	0xffffffff


	//   ....[3]....
        /*00d4*/ 	.word	0xffffffff


	//   ....[4]....
        /*00d8*/ 	.word	0xffffffff


	//   ....[5]....
        /*00dc*/ 	.word	0xffffffff


	//   ....[6]....
        /*00e0*/ 	.word	0xffffffff


	//----- nvinfo : EIATTR_COOP_GROUP_INSTR_OFFSETS
	.align		4
.L_42:
        /*00e4*/ 	.byte	0x04, 0x28
        /*00e6*/ 	.short	(.L_44 - .L_43)


	//   ....[0]....
.L_43:
        /*00e8*/ 	.word	0x000004c0


	//   ....[1]....
        /*00ec*/ 	.word	0x000006f0


	//   ....[2]....
        /*00f0*/ 	.word	0x00000840


	//   ....[3]....
        /*00f4*/ 	.word	0x00001d30


	//   ....[4]....
        /*00f8*/ 	.word	0x00002340


	//   ....[5]....
        /*00fc*/ 	.word	0x00004650


	//   ....[6]....
        /*0100*/ 	.word	0x000048b0


	//----- nvinfo : EIATTR_VRC_CTA_INIT_COUNT
	.align		4
.L_44:
        /*0104*/ 	.byte	0x02, 0x4a
        /*0106*/ 	.byte	0x80
	.zero		1


	//----- nvinfo : EIATTR_MBARRIER_INSTR_OFFSETS
	.align		4
        /*0108*/ 	.byte	0x04, 0x39
        /*010a*/ 	.short	(.L_46 - .L_45)


	//   ....[0]....
.L_45:
        /*010c*/ 	.word	0x000003d0
        /*0110*/ 	.word	0x000000ff
        /*0114*/ 	.word	0x00000000
        /*0118*/ 	.short	0x0100
        /*011a*/ 	.byte	0x06
	.zero		1


	//   ....[1]....
        /*011c*/ 	.word	0x000003e0
        /*0120*/ 	.word	0x000000ff
        /*0124*/ 	.word	0x00000008
        /*0128*/ 	.short	0x0100
        /*012a*/ 	.byte	0x06
	.zero		1


	//   ....[2]....
        /*012c*/ 	.word	0x000003f0
        /*0130*/ 	.word	0x000000ff
        /*0134*/ 	.word	0x00000010
        /*0138*/ 	.short	0x0100
        /*013a*/ 	.byte	0x06
	.zero		1


	//   ....[3]....
        /*013c*/ 	.word	0x00000400
        /*0140*/ 	.word	0x000000ff
        /*0144*/ 	.word	0x00000018
        /*0148*/ 	.short	0x0100
        /*014a*/ 	.byte	0x06
	.zero		1


	//   ....[4]....
        /*014c*/ 	.word	0x00000410
        /*0150*/ 	.word	0x000000ff
        /*0154*/ 	.word	0x00000020
        /*0158*/ 	.short	0x0100
        /*015a*/ 	.byte	0x06
	.zero		1


	//   ....[5]....
        /*015c*/ 	.word	0x00000420
        /*0160*/ 	.word	0x000000ff
        /*0164*/ 	.word	0x00000028
        /*0168*/ 	.short	0x0100
        /*016a*/ 	.byte	0x06
	.zero		1


	//   ....[6]....
        /*016c*/ 	.word	0x00000430
        /*0170*/ 	.word	0x000000ff
        /*0174*/ 	.word	0x00000030
        /*0178*/ 	.short	0x0100
        /*017a*/ 	.byte	0x06
	.zero		1


	//   ....[7]....
        /*017c*/ 	.word	0x00000440
        /*0180*/ 	.word	0x000000ff
        /*0184*/ 	.word	0x00000038
        /*0188*/ 	.short	0x0100
        /*018a*/ 	.byte	0x06
	.zero		1


	//   ....[8]....
        /*018c*/ 	.word	0x00000450
        /*0190*/ 	.word	0x000000ff
        /*0194*/ 	.word	0x00000040
        /*0198*/ 	.short	0x0100
        /*019a*/ 	.byte	0x06
	.zero		1


	//   ....[9]....
        /*019c*/ 	.word	0x00000460
        /*01a0*/ 	.word	0x000000ff
        /*01a4*/ 	.word	0x00000048
        /*01a8*/ 	.short	0x0100
        /*01aa*/ 	.byte	0x06
	.zero		1


	//   ....[10]....
        /*01ac*/ 	.word	0x00000660
        /*01b0*/ 	.word	0x000000ff
        /*01b4*/ 	.word	0x00000050
        /*01b8*/ 	.short	0x0100
        /*01ba*/ 	.byte	0x06
	.zero		1


	//   ....[11]....
        /*01bc*/ 	.word	0x00000670
        /*01c0*/ 	.word	0x000000ff
        /*01c4*/ 	.word	0x00000058
        /*01c8*/ 	.short	0x0100
        /*01ca*/ 	.byte	0x06
	.zero		1


	//   ....[12]....
        /*01cc*/ 	.word	0x00000680
        /*01d0*/ 	.word	0x000000ff
        /*01d4*/ 	.word	0x00000060
        /*01d8*/ 	.short	0x0100
        /*01da*/ 	.byte	0x06
	.zero		1


	//   ....[13]....
        /*01dc*/ 	.word	0x00000690
        /*01e0*/ 	.word	0x000000ff
        /*01e4*/ 	.word	0x00000068
        /*01e8*/ 	.short	0x0100
        /*01ea*/ 	.byte	0x06
	.zero		1


	//   ....[14]....
        /*01ec*/ 	.word	0x000007e0
        /*01f0*/ 	.word	0x000000ff
        /*01f4*/ 	.word	0x00000070
        /*01f8*/ 	.short	0x0100
        /*01fa*/ 	.byte	0x05
	.zero		1


	//   ....[15]....
        /*01fc*/ 	.word	0x00000cd0
        /*0200*/ 	.word	0x000000ff
        /*0204*/ 	.word	0x00000028
        /*0208*/ 	.short	0x010a
        /*020a*/ 	.byte	0x06
	.zero		1


	//   ....[16]....
        /*020c*/ 	.word	0x00000e20
        /*0210*/ 	.word	0x000000ff
        /*0214*/ 	.word	0x00000028
        /*0218*/ 	.short	0x010a
        /*021a*/ 	.byte	0x09
	.zero		1


	//   ....[17]....
        /*021c*/ 	.word	0x00001000
        /*0220*/ 	.word	0x000000ff
        /*0224*/ 	.word	0x00000028
        /*0228*/ 	.short	0x010a
        /*022a*/ 	.byte	0x28
	.zero		1


	//   ....[18]....
        /*022c*/ 	.word	0x00001350
        /*0230*/ 	.word	0x000000ff
        /*0234*/ 	.word	0x00000028
        /*0238*/ 	.short	0x010a
        /*023a*/ 	.byte	0x04
	.zero		1


	//   ....[19]....
        /*023c*/ 	.word	0x000017c0
        /*0240*/ 	.word	0x000000ff
        /*0244*/ 	.word	0x00000000
        /*0248*/ 	.short	0x010a
        /*024a*/ 	.byte	0x06
	.zero		1


	//   ....[20]....
        /*024c*/ 	.word	0x000017d0
        /*0250*/ 	.word	0x000000ff
        /*0254*/ 	.word	0x00000060
        /*0258*/ 	.short	0x010a
        /*025a*/ 	.byte	0x07
	.zero		1


	//   ....[21]....
        /*025c*/ 	.word	0x00001960
        /*0260*/ 	.word	0x000000ff
        /*0264*/ 	.word	0x00000000
        /*0268*/ 	.short	0x010a
        /*026a*/ 	.byte	0x05
	.zero		1


	//   ....[22]....
        /*026c*/ 	.word	0x00001b10
        /*0270*/ 	.word	0x000000ff
        /*0274*/ 	.word	0x00000000
        /*0278*/ 	.short	0x010a
        /*027a*/ 	.byte	0x06
	.zero		1


	//   ....[23]....
        /*027c*/ 	.word	0x00001cb0
        /*0280*/ 	.word	0x00000000
        /*0284*/ 	.word	0x00000060
        /*0288*/ 	.short	0x010a
        /*028a*/ 	.byte	0xff
	.zero		1


	//   ....[24]....
        /*028c*/ 	.word	0x00001fb0
        /*0290*/ 	.word	0x00000003
        /*0294*/ 	.word	0x00000000
        /*0298*/ 	.short	0x010a
        /*029a*/ 	.byte	0xff
	.zero		1


	//   ....[25]....
        /*029c*/ 	.word	0x00001fd0
        /*02a0*/ 	.word	0x00000003
        /*02a4*/ 	.word	0x00000000
        /*02a8*/ 	.short	0x010a
        /*02aa*/ 	.byte	0xff
	.zero		1


	//   ....[26]....
        /*02ac*/ 	.word	0x000021b0
        /*02b0*/ 	.word	0x00000007
        /*02b4*/ 	.word	0x00000000
        /*02b8*/ 	.short	0x010a
        /*02ba*/ 	.byte	0xff
	.zero		1


	//   ....[27]....
        /*02bc*/ 	.word	0x000021d0
        /*02c0*/ 	.word	0x00000007
        /*02c4*/ 	.word	0x00000000
        /*02c8*/ 	.short	0x010a
        /*02ca*/ 	.byte	0xff
	.zero		1


	//   ....[28]....
        /*02cc*/ 	.word	0x000022c0
        /*02d0*/ 	.word	0x00000007
        /*02d4*/ 	.word	0x00000000
        /*02d8*/ 	.short	0x0101
        /*02da*/ 	.byte	0xff
	.zero		1


	//   ....[29]....
        /*02dc*/ 	.word	0x00002980
        /*02e0*/ 	.word	0x000000ff
        /*02e4*/ 	.word	0x00000050
        /*02e8*/ 	.short	0x010a
        /*02ea*/ 	.byte	0x1b
	.zero		1


	//   ....[30]....
        /*02ec*/ 	.word	0x00004310
        /*02f0*/ 	.word	0x000000ff
        /*02f4*/ 	.word	0x00000000
        /*02f8*/ 	.short	0x0101
        /*02fa*/ 	.byte	0x1b
	.zero		1


	//   ....[31]....
        /*02fc*/ 	.word	0x00004620
        /*0300*/ 	.word	0x00000005
        /*0304*/ 	.word	0x00000000
        /*0308*/ 	.short	0x0101
        /*030a*/ 	.byte	0xff
	.zero		1


	//   ....[32]....
        /*030c*/ 	.word	0x00004630
        /*0310*/ 	.word	0x00000002
        /*0314*/ 	.word	0x00000070
        /*0318*/ 	.short	0x010a
        /*031a*/ 	.byte	0xff
	.zero		1


	//   ....[33]....
        /*031c*/ 	.word	0x00004910
        /*0320*/ 	.word	0x00000000
        /*0324*/ 	.word	0x00000028
        /*0328*/ 	.short	0x010a
        /*032a*/ 	.byte	0xff
	.zero		1


	//   ....[34]....
        /*032c*/ 	.word	0x00004990
        /*0330*/ 	.word	0x00000000
        /*0334*/ 	.word	0x00000028
        /*0338*/ 	.short	0x010a
        /*033a*/ 	.byte	0xff
	.zero		1


	//   ....[35]....
        /*033c*/ 	.word	0x00004a00
        /*0340*/ 	.word	0x00000000
        /*0344*/ 	.word	0x00000060
        /*0348*/ 	.short	0x010a
        /*034a*/ 	.byte	0xff
	.zero		1


	//   ....[36]....
        /*034c*/ 	.word	0x00004a80
        /*0350*/ 	.word	0x00000000
        /*0354*/ 	.word	0x00000000
        /*0358*/ 	.short	0x010a
        /*035a*/ 	.byte	0xff
	.zero		1


	//   ....[37]....
        /*035c*/ 	.word	0x00004ae0
        /*0360*/ 	.word	0x00000000
        /*0364*/ 	.word	0x00000060
        /*0368*/ 	.short	0x010a
        /*036a*/ 	.byte	0xff
	.zero		1


	//   ....[38]....
        /*036c*/ 	.word	0x00004b40
        /*0370*/ 	.word	0x00000003
        /*0374*/ 	.word	0x00000000
        /*0378*/ 	.short	0x010a
        /*037a*/ 	.byte	0xff
	.zero		1


	//   ....[39]....
        /*037c*/ 	.word	0x00004ba0
        /*0380*/ 	.word	0x00000007
        /*0384*/ 	.word	0x00000000
        /*0388*/ 	.short	0x010a
        /*038a*/ 	.byte	0xff
	.zero		1


	//   ....[40]....
        /*038c*/ 	.word	0x00004c10
        /*0390*/ 	.word	0x00000004
        /*0394*/ 	.word	0x00000050
        /*0398*/ 	.short	0x010a
        /*039a*/ 	.byte	0xff
	.zero		1


	//   ....[41]....
        /*039c*/ 	.word	0x00004c60
        /*03a0*/ 	.word	0x00000002
        /*03a4*/ 	.word	0x00000070
        /*03a8*/ 	.short	0x010a
        /*03aa*/ 	.byte	0xff
	.zero		1


	//----- nvinfo : EIATTR_NUM_MBARRIERS
	.align		4
.L_46:
        /*03ac*/ 	.byte	0x03, 0x38
        /*03ae*/ 	.short	0x000f


	//----- nvinfo : EIATTR_EXIT_INSTR_OFFSETS
	.align		4
        /*03b0*/ 	.byte	0x04, 0x1c
        /*03b2*/ 	.short	(.L_48 - .L_47)


	//   ....[0]....
.L_47:
        /*03b4*/ 	.word	0x00001cf0


	//   ....[1]....
        /*03b8*/ 	.word	0x000048d0


	//----- nvinfo : EIATTR_REQNTID
	.align		4
.L_48:
        /*03bc*/ 	.byte	0x04, 0x10
        /*03be*/ 	.short	(.L_50 - .L_49)
.L_49:
        /*03c0*/ 	.word	0x000000c0
        /*03c4*/ 	.word	0x00000001
        /*03c8*/ 	.word	0x00000001


	//----- nvinfo : EIATTR_CRS_STACK_SIZE
	.align		4
.L_50:
        /*03cc*/ 	.byte	0x04, 0x1e
        /*03ce*/ 	.short	(.L_52 - .L_51)
.L_51:
        /*03d0*/ 	.word	0x00000000


	//----- nvinfo : EIATTR_CBANK_PARAM_SIZE
	.align		4
.L_52:
        /*03d4*/ 	.byte	0x03, 0x19
        /*03d6*/ 	.short	0x0268


	//----- nvinfo : EIATTR_PARAM_CBANK
	.align		4
        /*03d8*/ 	.byte	0x04, 0x0a
        /*03da*/ 	.short	(.L_54 - .L_53)
	.align		4
.L_53:
        /*03dc*/ 	.word	index@(.nv.constant0.kernel_cutlass_kernel_cudnngemm_swigludense_gemm_persistent_swigluPersistentDenseGemmKernel_object_at__TiledMMA_ThrLayoutVMNK21111000_PermutationMNK____MMAAtom_ThrID21_ShapeMNK25625616_TV_0)
        /*03e0*/ 	.short	0x0380
        /*03e2*/ 	.short	0x0268


	//----- nvinfo : EIATTR_SW_WAR
	.align		4
.L_54:
        /*03e4*/ 	.byte	0x04, 0x36
        /*03e6*/ 	.short	(.L_56 - .L_55)
.L_55:
        /*03e8*/ 	.word	0x00000008
.L_56:


//--------------------- .nv.compat                --------------------------
	.section	.nv.compat,"",@"SHT_CUDA_COMPAT_INFO"
	.align	4
        /*0000*/ 	.byte	0x02, 0x02, 0x02, 0x00, 0x02, 0x05, 0x05, 0x00, 0x02, 0x03, 0x01, 0x00, 0x02, 0x06, 0x01, 0x00


//--------------------- .nv.callgraph             --------------------------
	.section	.nv.callgraph,"",@"SHT_CUDA_CALLGRAPH"
	.align	4
	.sectionentsize	8
	.align		4
        /*0000*/ 	.word	0x00000000
	.align		4
        /*0004*/ 	.word	0xffffffff
	.align		4
        /*0008*/ 	.word	0x00000000
	.align		4
        /*000c*/ 	.word	0xfffffffe
	.align		4
        /*0010*/ 	.word	0x00000000
	.align		4
        /*0014*/ 	.word	0xfffffffd
	.align		4
        /*0018*/ 	.word	0x00000000
	.align		4
        /*001c*/ 	.word	0xfffffffc


//--------------------- .text.kernel_cutlass_kernel_cudnngemm_swigludense_gemm_persistent_swigluPersistentDenseGemmKernel_object_at__TiledMMA_ThrLayoutVMNK21111000_PermutationMNK____MMAAtom_ThrID21_ShapeMNK25625616_TV_0 --------------------------
	.section	.text.kernel_cutlass_kernel_cudnngemm_swigludense_gemm_persistent_swigluPersistentDenseGemmKernel_object_at__TiledMMA_ThrLayoutVMNK21111000_PermutationMNK____MMAAtom_ThrID21_ShapeMNK25625616_TV_0,"ax",@progbits
	.align	128
        .global         kernel_cutlass_kernel_cudnngemm_swigludense_gemm_persistent_swigluPersistentDenseGemmKernel_object_at__TiledMMA_ThrLayoutVMNK21111000_PermutationMNK____MMAAtom_ThrID21_ShapeMNK25625616_TV_0
        .type           kernel_cutlass_kernel_cudnngemm_swigludense_gemm_persistent_swigluPersistentDenseGemmKernel_object_at__TiledMMA_ThrLayoutVMNK21111000_PermutationMNK____MMAAtom_ThrID21_ShapeMNK25625616_TV_0,@function
        .size           kernel_cutlass_kernel_cudnngemm_swigludense_gemm_persistent_swigluPersistentDenseGemmKernel_object_at__TiledMMA_ThrLayoutVMNK21111000_PermutationMNK____MMAAtom_ThrID21_ShapeMNK25625616_TV_0,(.L_x_71 - kernel_cutlass_kernel_cudnngemm_swigludense_gemm_persistent_swigluPersistentDenseGemmKernel_object_at__TiledMMA_ThrLayoutVMNK21111000_PermutationMNK____MMAAtom_ThrID21_ShapeMNK25625616_TV_0)
        .other          kernel_cutlass_kernel_cudnngemm_swigludense_gemm_persistent_swigluPersistentDenseGemmKernel_object_at__TiledMMA_ThrLayoutVMNK21111000_PermutationMNK____MMAAtom_ThrID21_ShapeMNK25625616_TV_0,@"STO_CUDA_ENTRY STV_DEFAULT"
kernel_cutlass_kernel_cudnngemm_swigludense_gemm_persistent_swigluPersistentDenseGemmKernel_object_at__TiledMMA_ThrLayoutVMNK21111000_PermutationMNK____MMAAtom_ThrID21_ShapeMNK25625616_TV_0:
.text.kernel_cutlass_kernel_cudnngemm_swigludense_gemm_persistent_swigluPersistentDenseGemmKernel_object_at__TiledMMA_ThrLayoutVMNK21111000_PermutationMNK____MMAAtom_ThrID21_ShapeMNK25625616_TV_0:
[----:B------:R-:W1:Y:S01]  /*0000*/  LDC R1, c[0x0][0x37c] ;  /* 0x0000df00ff017b82 */ /* 0x000e620000000800 */
[----:B------:R-:W2:Y:S07]  /*0010*/  S2R R4, SR_TID.X ;  /* 0x0000000000047919 */ /* 0x000eae0000002100 */
[----:B------:R-:W3:Y:S01]  /*0020*/  S2UR UR29, SR_CgaCtaId ;  /* 0x00000000001d79c3 */ /* 0x000ee20000008800 */
[----:B------:R-:W4:Y:S01]  /*0030*/  LDCU.U8 UR4, c[0x0][0x382] ;  /* 0x00007040ff0477ac */ /* 0x000f220008000000 */
[----:B------:R-:W5:Y:S06]  /*0040*/  LDCU UR6, c[0x0][0x36c] ;  /* 0x00006d80ff0677ac */ /* 0x000f6c0008000800 */
[----:B------:R-:W1:Y:S01]  /*0050*/  S2UR UR21, SR_CTAID.X ;  /* 0x00000000001579c3 */ /* 0x000e620000002500 */
[----:B------:R-:W1:Y:S01]  /*0060*/  LDCU.U8 UR5, c[0x0][0x381] ;  /* 0x00007020ff0577ac */ /* 0x000e620008000000 */
[----:B------:R-:W-:Y:S01]  /*0070*/  UMOV UR26, 0x5 ;  /* 0x00000005001a7882 */ /* 0x000fe20000000000 */
[----:B----4-:R-:W-:-:S02]  /*0080*/  ULOP3.LUT UR4, UR4, 0x1, URZ, 0xc0, !UPT ;  /* 0x0000000104047892 */ /* 0x010fc4000f8ec0ff */
[----:B-----5:R-:W-:Y:S02]  /*0090*/  UISETP.EQ.U32.AND UP2, UPT, UR6, 0x1, UPT ;  /* 0x000000010600788c */ /* 0x020fe4000bf42070 */
[----:B---3--:R-:W-:Y:S02]  /*00a0*/  USHF.R.S32.HI UR28, URZ, 0x1f, UR29 ;  /* 0x0000001fff1c7899 */ /* 0x008fe4000801141d */
[----:B------:R-:W-:Y:S02]  /*00b0*/  ULEA.HI UR34, UR29, UR29, URZ, 0x1 ;  /* 0x0000001d1d227291 */ /* 0x000fe4000f8f08ff */
[----:B------:R-:W-:Y:S01]  /*00c0*/  ULEA.HI UR28, UR28, UR29, URZ, 0x2 ;  /* 0x0000001d1c1c7291 */ /* 0x000fe2000f8f10ff */
[----:B--2---:R-:W-:Y:S01]  /*00d0*/  SHF.R.U32.HI R0, RZ, 0x5, R4 ;  /* 0x00000005ff007819 */ /* 0x004fe20000011604 */
[----:B------:R-:W-:Y:S02]  /*00e0*/  UISETP.NE.U32.AND UP6, UPT, UR4, 0x1, UPT ;  /* 0x000000010400788c */ /* 0x000fe4000bfc5070 */
[----:B------:R-:W-:Y:S01]  /*00f0*/  USHF.R.S32.HI UR6, URZ, 0x2, UR28 ;  /* 0x00000002ff067899 */ /* 0x000fe2000801141c */
[----:B------:R-:W-:Y:S01]  /*0100*/  R2UR UR23, R0 ;  /* 0x00000000001772ca */ /* 0x000fe200000e0000 */
[----:B------:R-:W-:-:S02]  /*0110*/  USHF.R.S32.HI UR4, URZ, 0x1, UR34 ;  /* 0x00000001ff047899 */ /* 0x000fc40008011422 */
[----:B------:R-:W-:Y:S02]  /*0120*/  ULEA.HI UR28, UR28, UR6, URZ, 0x1 ;  /* 0x000000061c1c7291 */ /* 0x000fe4000f8f08ff */
[----:B------:R-:W-:Y:S02]  /*0130*/  ULOP3.LUT UR13, UR34, 0xfffffffe, URZ, 0xc0, !UPT ;  /* 0xfffffffe220d7892 */ /* 0x000fe4000f8ec0ff */
[----:B------:R-:W-:Y:S02]  /*0140*/  ULEA.HI UR34, UR34, UR4, URZ, 0x1 ;  /* 0x0000000422227291 */ /* 0x000fe4000f8f08ff */
[----:B------:R-:W-:Y:S02]  /*0150*/  ULOP3.LUT UR28, UR28, 0xfffffffe, URZ, 0xc0, !UPT ;  /* 0xfffffffe1c1c7892 */ /* 0x000fe4000f8ec0ff */
[----:B-1----:R-:W-:Y:S02]  /*0160*/  ULOP3.LUT UR5, UR5, 0x1, URZ, 0xc0, !UPT ;  /* 0x0000000105057892 */ /* 0x002fe4000f8ec0ff */
[----:B------:R-:W-:-:S02]  /*0170*/  UISETP.NE.AND UP4, UPT, UR23, 0x5, UPT ;  /* 0x000000051700788c */ /* 0x000fc4000bf85270 */
[----:B------:R-:W-:Y:S02]  /*0180*/  UIADD3 UR13, UPT, UPT, -UR13, UR29, URZ ;  /* 0x0000001d0d0d7290 */ /* 0x000fe4000fffe1ff */
[----:B------:R-:W-:Y:S02]  /*0190*/  ULOP3.LUT UR34, UR34, 0xfffffffe, URZ, 0xc0, !UPT ;  /* 0xfffffffe22227892 */ /* 0x000fe4000f8ec0ff */
[----:B------:R-:W-:Y:S02]  /*01a0*/  UIADD3 UR28, UPT, UPT, UR6, -UR28, URZ ;  /* 0x8000001c061c7290 */ /* 0x000fe4000fffe0ff */
[----:B------:R-:W-:Y:S02]  /*01b0*/  UISETP.NE.U32.AND UP5, UPT, UR5, 0x1, UPT ;  /* 0x000000010500788c */ /* 0x000fe4000bfa5070 */
[----:B------:R-:W-:Y:S02]  /*01c0*/  UIADD3 UR34, UPT, UPT, UR4, -UR34, URZ ;  /* 0x8000002204227290 */ /* 0x000fe4000fffe0ff */
[----:B------:R-:W-:-:S02]  /*01d0*/  ULEA UR5, UR28, UR13, 0x2 ;  /* 0x0000000d1c057291 */ /* 0x000fc4000f8e10ff */
[----:B------:R-:W-:Y:S02]  /*01e0*/  ULOP3.LUT UR14, UR21, 0x1, URZ, 0xc0, !UPT ;  /* 0x00000001150e7892 */ /* 0x000fe4000f8ec0ff */
[----:B------:R-:W-:Y:S02]  /*01f0*/  UISETP.NE.AND UP3, UPT, UR23, URZ, UPT ;  /* 0x000000ff1700728c */ /* 0x000fe4000bf65270 */
[----:B------:R-:W-:Y:S02]  /*0200*/  UIADD3 UR27, UPT, UPT, UR34, UR34, URZ ;  /* 0x00000022221b7290 */ /* 0x000fe4000fffe0ff */
[----:B------:R-:W-:Y:S01]  /*0210*/  USHF.L.U32 UR26, UR26, UR5, URZ ;  /* 0x000000051a1a7299 */ /* 0x000fe200080006ff */
[----:B------:R-:W-:Y:S11]  /*0220*/  BRA.U UP4, `(.L_x_0) ;  /* 0x0000000104387547 */ /* 0x000ff6000b800000 */
[----:B------:R-:W1:Y:S02]  /*0230*/  LDCU.64 UR6, c[0x0][0x348] ;  /* 0x00006900ff0677ac */ /* 0x000e640008000a00 */
[----:B-1----:R-:W-:Y:S02]  /*0240*/  UIADD3 UR16, UP1, UPT, UR6, 0x40, URZ ;  /* 0x0000004006107890 */ /* 0x002fe4000ff3e0ff */
[----:B------:R-:W-:Y:S02]  /*0250*/  UIADD3 UR10, UP0, UPT, UR6, 0xc0, URZ ;  /* 0x000000c0060a7890 */ /* 0x000fe4000ff1e0ff */
[----:B------:R-:W-:Y:S02]  /*0260*/  UIADD3.X UR17, UPT, UPT, URZ, UR7, URZ, UP1, !UPT ;  /* 0x00000007ff117290 */ /* 0x000fe40008ffe4ff */
[----:B------:R-:W-:Y:S02]  /*0270*/  UIADD3 UR8, UP1, UPT, UR6, 0x140, URZ ;  /* 0x0000014006087890 */ /* 0x000fe4000ff3e0ff */
[----:B------:R-:W-:-:S02]  /*0280*/  UIADD3.X UR11, UPT, UPT, URZ, UR7, URZ, UP0, !UPT ;  /* 0x00000007ff0b7290 */ /* 0x000fc400087fe4ff */
[----:B------:R-:W-:Y:S02]  /*0290*/  UIADD3 UR6, UP0, UPT, UR6, 0x1c0, URZ ;  /* 0x000001c006067890 */ /* 0x000fe4000ff1e0ff */
[----:B------:R-:W-:Y:S01]  /*02a0*/  UIADD3.X UR9, UPT, UPT, URZ, UR7, URZ, UP1, !UPT ;  /* 0x00000007ff097290 */ /* 0x000fe20008ffe4ff */
[----:B------:R1:W-:Y:S01]  /*02b0*/  UTMACCTL.PF [UR16] ;  /* 0x00000000100079b9 */ /* 0x0003e20008040000 */
[----:B------:R-:W-:-:S03]  /*02c0*/  UIADD3.X UR7, UPT, UPT, URZ, UR7, URZ, UP0, !UPT ;  /* 0x00000007ff077290 */ /* 0x000fc600087fe4ff */
[----:B------:R1:W-:Y:S04]  /*02d0*/  UTMACCTL.PF [UR10] ;  /* 0x000000000a0079b9 */ /* 0x0003e80008040000 */
[----:B------:R1:W-:Y:S02]  /*02e0*/  UTMACCTL.PF [UR8] ;  /* 0x00000000080079b9 */ /* 0x0003e40008040000 */
[----:B------:R1:W-:Y:S02]  /*02f0*/  UTMACCTL.PF [UR6] ;  /* 0x00000000060079b9 */ /* 0x0003e40008040000 */
[----:B-1----:R-:W-:Y:S01]  /*0300*/  NOP ;  /* 0x0000000000007918 */ /* 0x002fe20000000000 */
.L_x_0:
[----:B------:R-:W-:Y:S05]  /*0310*/  BRA.U UP3, `(.L_x_1) ;  /* 0x0000000103587547 */ /* 0x000fea000b800000 */
[----:B------:R-:W-:Y:S01]  /*0320*/  UMOV UR6, 0x400 ;  /* 0x0000040000067882 */ /* 0x000fe20000000000 */
[----:B------:R-:W-:Y:S01]  /*0330*/  UMOV UR8, 0x1 ;  /* 0x0000000100087882 */ /* 0x000fe20000000000 */
[----:B------:R-:W-:Y:S02]  /*0340*/  ULEA UR6, UR29, UR6, 0x18 ;  /* 0x000000061d067291 */ /* 0x000fe4000f8ec0ff */
[----:B------:R-:W-:-:S04]  /*0350*/  UIADD3 UR8, UPT, UPT, -UR8, 0x100000, URZ ;  /* 0x0010000008087890 */ /* 0x000fc8000fffe1ff */
[----:B------:R-:W-:Y:S02]  /*0360*/  USHF.L.U32 UR9, UR8, 0xb, URZ ;  /* 0x0000000b08097899 */ /* 0x000fe400080006ff */
[----:B------:R-:W-:Y:S01]  /*0370*/  USHF.L.U32 UR8, UR8, 0x1, URZ ;  /* 0x0000000108087899 */ /* 0x000fe200080006ff */
[----:B------:R-:W-:Y:S02]  /*0380*/  UMOV UR5, 0x3 ;  /* 0x0000000300057882 */ /* 0x000fe40000000000 */
[----:B------:R-:W-:-:S04]  /*0390*/  UIADD3 UR10, UPT, UPT, -UR5, 0x100000, URZ ;  /* 0x00100000050a7890 */ /* 0x000fc8000fffe1ff */
[----:B------:R-:W-:Y:S02]  /*03a0*/  USHF.L.U32 UR11, UR10, 0xb, URZ ;  /* 0x0000000b0a0b7899 */ /* 0x000fe400080006ff */
[----:B------:R-:W-:Y:S01]  /*03b0*/  USHF.L.U32 UR10, UR10, 0x1, URZ ;  /* 0x000000010a0a7899 */ /* 0x000fe200080006ff */
[----:B------:R-:W1:Y:S02]  /*03c0*/  FENCE.VIEW.ASYNC.S ;  /* 0x00000000000073c6 */ /* 0x000e640000000000 */
[----:B-1----:R1:W2:Y:S01]  /*03d0*/  SYNCS.EXCH.64 URZ, [UR6], UR8 ;  /* 0x0000000806ff75b2 */ /* 0x0022a20008000100 */
[----:B------:R1:W3:Y:S01]  /*03e0*/  SYNCS.EXCH.64 URZ, [UR6+0x8], UR8 ;  /* 0x0000080806ff75b2 */ /* 0x0002e20008000100 */
[----:B------:R1:W4:Y:S01]  /*03f0*/  SYNCS.EXCH.64 URZ, [UR6+0x10], UR8 ;  /* 0x0000100806ff75b2 */ /* 0x0003220008000100 */
[----:B------:R1:W5:Y:S01]  /*0400*/  SYNCS.EXCH.64 URZ, [UR6+0x18], UR8 ;  /* 0x0000180806ff75b2 */ /* 0x0003620008000100 */
[----:B------:R1:W1:Y:S05]  /*0410*/  SYNCS.EXCH.64 URZ, [UR6+0x20], UR8 ;  /* 0x0000200806ff75b2 */ /* 0x00026a0008000100 */
[----:B------:R1:W1:Y:S01]  /*0420*/  SYNCS.EXCH.64 URZ, [UR6+0x28], UR10 ;  /* 0x0000280a06ff75b2 */ /* 0x0002620008000100 */
[----:B------:R1:W1:Y:S01]  /*0430*/  SYNCS.EXCH.64 URZ, [UR6+0x30], UR10 ;  /* 0x0000300a06ff75b2 */ /* 0x0002620008000100 */
[----:B------:R1:W1:Y:S01]  /*0440*/  SYNCS.EXCH.64 URZ, [UR6+0x38], UR10 ;  /* 0x0000380a06ff75b2 */ /* 0x0002620008000100 */
[----:B------:R1:W1:Y:S01]  /*0450*/  SYNCS.EXCH.64 URZ, [UR6+0x40], UR10 ;  /* 0x0000400a06ff75b2 */ /* 0x0002620008000100 */
[----:B------:R1:W1:Y:S01]  /*0460*/  SYNCS.EXCH.64 URZ, [UR6+0x48], UR10 ;  /* 0x0000480a06ff75b2 */ /* 0x0002620008000100 */
[----:B------:R-:W-:Y:S01]  /*0470*/  NOP ;  /* 0x0000000000007918 */ /* 0x000fe20000000000 */
.L_x_1:
[----:B------:R-:W-:Y:S01]  /*0480*/  NOP ;  /* 0x0000000000007918 */ /* 0x000fe20000000000 */
[----:B------:R-:W-:Y:S05]  /*0490*/  BRA.U !UP2, `(.L_x_2) ;  /* 0x000000010a087547 */ /* 0x000fea000b800000 */
[----:B-12345:R-:W-:Y:S01]  /*04a0*/  UCGABAR_ARV ;  /* 0x00000000000079c7 */ /* 0x03efe20008000000 */
[----:B------:R-:W-:Y:S05]  /*04b0*/  BRA `(.L_x_3) ;  /* 0x0000000000047947 */ /* 0x000fea0003800000 */
.L_x_2:
[----:B-12345:R-:W-:Y:S01]  /*04c0*/  NOP ;  /* 0x0000000000007918 */ /* 0x03efe20000000000 */
.L_x_3:
[----:B------:R-:W-:Y:S05]  /*04d0*/  BRA.U !UP2, `(.L_x_4) ;  /* 0x000000010a0c7547 */ /* 0x000fea000b800000 */
[----:B------:R-:W-:Y:S01]  /*04e0*/  UCGABAR_WAIT ;  /* 0x0000000000007dc7 */ /* 0x000fe20008000000 */
[----:B------:R-:W-:Y:S01]  /*04f0*/  CCTL.IVALL ;  /* 0x00000000ff00798f */ /* 0x000fe20002000000 */
[----:B------:R-:W-:Y:S05]  /*0500*/  BRA `(.L_x_5) ;  /* 0x0000000000047947 */ /* 0x000fea0003800000 */
.L_x_4:
[----:B------:R-:W-:Y:S06]  /*0510*/  BAR.SYNC.DEFER_BLOCKING 0x0 ;  /* 0x0000000000007b1d */ /* 0x000fec0000010000 */
.L_x_5:
[----:B------:R-:W-:Y:S01]  /*0520*/  UIADD3 UR5, UPT, UPT, UR4, UR4, URZ ;  /* 0x0000000404057290 */ /* 0x000fe2000fffe0ff */
[----:B------:R-:W-:Y:S01]  /*0530*/  UMOV UR25, 0x3 ;  /* 0x0000000300197882 */ /* 0x000fe20000000000 */
[----:B------:R-:W-:Y:S02]  /*0540*/  UIADD3 UR12, UPT, UPT, UR4, -0x1, URZ ;  /* 0xffffffff040c7890 */ /* 0x000fe4000fffe0ff */
[----:B------:R-:W-:Y:S02]  /*0550*/  UISETP.NE.AND UP0, UPT, UR29, UR5, UPT ;  /* 0x000000051d00728c */ /* 0x000fe4000bf05270 */
[----:B------:R-:W-:Y:S02]  /*0560*/  ULEA UR5, UR28, UR27, 0x2 ;  /* 0x0000001b1c057291 */ /* 0x000fe4000f8e10ff */
[----:B------:R-:W-:Y:S02]  /*0570*/  UISETP.LT.AND UP0, UPT, UR29, URZ, UP0 ;  /* 0x000000ff1d00728c */ /* 0x000fe40008701270 */
[----:B------:R-:W-:-:S09]  /*0580*/  USHF.L.U32 UR25, UR25, UR5, URZ ;  /* 0x0000000519197299 */ /* 0x000fd200080006ff */
[----:B------:R-:W-:Y:S01]  /*0590*/  @!UP0 UIADD3 UR12, UPT, UPT, UR4, URZ, URZ ;  /* 0x000000ff040c8290 */ /* 0x000fe2000fffe0ff */
[----:B------:R-:W-:Y:S11]  /*05a0*/  BRA.U UP3, `(.L_x_6) ;  /* 0x0000000103407547 */ /* 0x000ff6000b800000 */
[----:B------:R-:W-:Y:S01]  /*05b0*/  UMOV UR6, 0x400 ;  /* 0x0000040000067882 */ /* 0x000fe20000000000 */
[----:B------:R-:W-:Y:S01]  /*05c0*/  UMOV UR5, 0x1 ;  /* 0x0000000100057882 */ /* 0x000fe20000000000 */
[----:B------:R-:W-:Y:S01]  /*05d0*/  UMOV UR4, 0x8 ;  /* 0x0000000800047882 */ /* 0x000fe20000000000 */
[----:B------:R-:W-:Y:S02]  /*05e0*/  ULEA UR6, UR29, UR6, 0x18 ;  /* 0x000000061d067291 */ /* 0x000fe4000f8ec0ff */
[----:B------:R-:W-:-:S04]  /*05f0*/  UIADD3 UR8, UPT, UPT, -UR5, 0x100000, URZ ;  /* 0x0010000005087890 */ /* 0x000fc8000fffe1ff */
[----:B------:R-:W-:Y:S02]  /*0600*/  USHF.L.U32 UR9, UR8, 0xb, URZ ;  /* 0x0000000b08097899 */ /* 0x000fe400080006ff */
[----:B------:R-:W-:Y:S02]  /*0610*/  USHF.L.U32 UR8, UR8, 0x1, URZ ;  /* 0x0000000108087899 */ /* 0x000fe400080006ff */
[----:B------:R-:W-:-:S04]  /*0620*/  UIADD3 UR4, UPT, UPT, -UR4, 0x100000, URZ ;  /* 0x0010000004047890 */ /* 0x000fc8000fffe1ff */
[----:B------:R-:W-:Y:S02]  /*0630*/  USHF.L.U32 UR5, UR4, 0xb, URZ ;  /* 0x0000000b04057899 */ /* 0x000fe400080006ff */
[----:B------:R-:W-:Y:S01]  /*0640*/  USHF.L.U32 UR4, UR4, 0x1, URZ ;  /* 0x0000000104047899 */ /* 0x000fe200080006ff */
[----:B------:R-:W1:Y:S03]  /*0650*/  FENCE.VIEW.ASYNC.S ;  /* 0x00000000000073c6 */ /* 0x000e660000000000 */
[----:B-1----:R1:W2:Y:S01]  /*0660*/  SYNCS.EXCH.64 URZ, [UR6+0x50], UR8 ;  /* 0x0000500806ff75b2 */ /* 0x0022a20008000100 */
[----:B------:R1:W3:Y:S07]  /*0670*/  SYNCS.EXCH.64 URZ, [UR6+0x58], UR8 ;  /* 0x0000580806ff75b2 */ /* 0x0002ee0008000100 */
[----:B------:R1:W4:Y:S01]  /*0680*/  SYNCS.EXCH.64 URZ, [UR6+0x60], UR4 ;  /* 0x0000600406ff75b2 */ /* 0x0003220008000100 */
[----:B------:R1:W5:Y:S01]  /*0690*/  SYNCS.EXCH.64 URZ, [UR6+0x68], UR4 ;  /* 0x0000680406ff75b2 */ /* 0x0003620008000100 */
[----:B------:R-:W-:Y:S01]  /*06a0*/  NOP ;  /* 0x0000000000007918 */ /* 0x000fe20000000000 */
.L_x_6:
[----:B------:R-:W-:Y:S01]  /*06b0*/  NOP ;  /* 0x0000000000007918 */ /* 0x000fe20000000000 */
[----:B------:R-:W-:Y:S05]  /*06c0*/  BRA.U !UP2, `(.L_x_7) ;  /* 0x000000010a087547 */ /* 0x000fea000b800000 */
[----:B--2345:R-:W-:Y:S01]  /*06d0*/  UCGABAR_ARV ;  /* 0x00000000000079c7 */ /* 0x03cfe20008000000 */
[----:B------:R-:W-:Y:S05]  /*06e0*/  BRA `(.L_x_8) ;  /* 0x0000000000047947 */ /* 0x000fea0003800000 */
.L_x_7:
[----:B--2345:R-:W-:Y:S01]  /*06f0*/  NOP ;  /* 0x0000000000007918 */ /* 0x03cfe20000000000 */
.L_x_8:
[----:B------:R-:W-:Y:S05]  /*0700*/  BRA.U !UP2, `(.L_x_9) ;  /* 0x000000010a0c7547 */ /* 0x000fea000b800000 */
[----:B------:R-:W-:Y:S01]  /*0710*/  UCGABAR_WAIT ;  /* 0x0000000000007dc7 */ /* 0x000fe20008000000 */
[----:B------:R-:W-:Y:S01]  /*0720*/  CCTL.IVALL ;  /* 0x00000000ff00798f */ /* 0x000fe20002000000 */
[----:B------:R-:W-:Y:S05]  /*0730*/  BRA `(.L_x_10) ;  /* 0x0000000000047947 */ /* 0x000fea0003800000 */
.L_x_9:
[----:B------:R-:W-:Y:S06]  /*0740*/  BAR.SYNC.DEFER_BLOCKING 0x0 ;  /* 0x0000000000007b1d */ /* 0x000fec0000010000 */
.L_x_10:
[----:B------:R-:W-:Y:S05]  /*0750*/  BRA.U UP4, `(.L_x_11) ;  /* 0x0000000104287547 */ /* 0x000fea000b800000 */
[----:B-1----:R-:W-:Y:S01]  /*0760*/  UMOV UR5, 0x400 ;  /* 0x0000040000057882 */ /* 0x002fe20000000000 */
[----:B------:R-:W-:Y:S01]  /*0770*/  UMOV UR4, 0x20 ;  /* 0x0000002000047882 */ /* 0x000fe20000000000 */
[----:B------:R-:W-:Y:S02]  /*0780*/  ULEA UR5, UR29, UR5, 0x18 ;  /* 0x000000051d057291 */ /* 0x000fe4000f8ec0ff */
[----:B------:R-:W-:-:S04]  /*0790*/  UIADD3 UR6, UPT, UPT, -UR4, 0x100000, URZ ;  /* 0x0010000004067890 */ /* 0x000fc8000fffe1ff */
[----:B------:R-:W-:Y:S02]  /*07a0*/  USHF.L.U32 UR7, UR6, 0xb, URZ ;  /* 0x0000000b06077899 */ /* 0x000fe400080006ff */
[----:B------:R-:W-:Y:S01]  /*07b0*/  USHF.L.U32 UR6, UR6, 0x1, URZ ;  /* 0x0000000106067899 */ /* 0x000fe200080006ff */
[----:B------:R-:W-:Y:S01]  /*07c0*/  ELECT P0, URZ, PT ;  /* 0x0000000000ff782f */ /* 0x000fe20003800000 */
[----:B------:R-:W1:Y:S10]  /*07d0*/  FENCE.VIEW.ASYNC.S ;  /* 0x00000000000073c6 */ /* 0x000e740000000000 */
[----:B-1----:R2:W3:Y:S02]  /*07e0*/  SYNCS.EXCH.64 URZ, [UR5+0x70], UR6 ;  /* 0x0000700605ff75b2 */ /* 0x0024e40008000100 */
[----:B--2---:R-:W-:Y:S01]  /*07f0*/  NOP ;  /* 0x0000000000007918 */ /* 0x004fe20000000000 */
.L_x_11:
[----:B------:R-:W-:Y:S01]  /*0800*/  NOP ;  /* 0x0000000000007918 */ /* 0x000fe20000000000 */
[----:B------:R-:W-:Y:S05]  /*0810*/  BRA.U !UP2, `(.L_x_12) ;  /* 0x000000010a087547 */ /* 0x000fea000b800000 */
[----:B---3--:R-:W-:Y:S01]  /*0820*/  UCGABAR_ARV ;  /* 0x00000000000079c7 */ /* 0x008fe20008000000 */
[----:B------:R-:W-:Y:S05]  /*0830*/  BRA `(.L_x_13) ;  /* 0x0000000000047947 */ /* 0x000fea0003800000 */
.L_x_12:
[----:B---3--:R-:W-:Y:S01]  /*0840*/  NOP ;  /* 0x0000000000007918 */ /* 0x008fe20000000000 */
.L_x_13:
[----:B------:R-:W-:Y:S01]  /*0850*/  USHF.L.U32 UR22, UR14, 0x7, URZ ;  /* 0x000000070e167899 */ /* 0x000fe200080006ff */
[----:B------:R-:W-:Y:S05]  /*0860*/  BRA.U !UP2, `(.L_x_14) ;  /* 0x000000010a0c7547 */ /* 0x000fea000b800000 */
[----:B------:R-:W-:Y:S01]  /*0870*/  UCGABAR_WAIT ;  /* 0x0000000000007dc7 */ /* 0x000fe20008000000 */
[----:B------:R-:W-:Y:S01]  /*0880*/  CCTL.IVALL ;  /* 0x00000000ff00798f */ /* 0x000fe20002000000 */
[----:B------:R-:W-:Y:S05]  /*0890*/  BRA `(.L_x_15) ;  /* 0x0000000000047947 */ /* 0x000fea0003800000 */
.L_x_14:
[----:B------:R-:W-:Y:S06]  /*08a0*/  BAR.SYNC.DEFER_BLOCKING 0x0 ;  /* 0x0000000000007b1d */ /* 0x000fec0000010000 */
.L_x_15:
[----:B-1----:R-:W-:Y:S01]  /*08b0*/  ULOP3.LUT UR4, UR29, 0x3, URZ, 0xc0, !UPT ;  /* 0x000000031d047892 */ /* 0x002fe2000f8ec0ff */
[----:B------:R-:W-:Y:S01]  /*08c0*/  UMOV UR24, 0x11 ;  /* 0x0000001100187882 */ /* 0x000fe20000000000 */
[----:B------:R-:W1:Y:S01]  /*08d0*/  LDCU.U8 UR20, c[0x0][0x5c8] ;  /* 0x0000b900ff1477ac */ /* 0x000e620008000000 */
[----:B------:R-:W2:Y:S01]  /*08e0*/  LDCU.U8 UR19, c[0x0][0x5c9] ;  /* 0x0000b920ff1377ac */ /* 0x000ea20008000000 */
[----:B------:R-:W3:Y:S01]  /*08f0*/  LDCU.U8 UR18, c[0x0][0x5d4] ;  /* 0x0000ba80ff1277ac */ /* 0x000ee20008000000 */
[----:B------:R-:W4:Y:S01]  /*0900*/  LDCU.U8 UR17, c[0x0][0x5d5] ;  /* 0x0000baa0ff1177ac */ /* 0x000f220008000000 */
[----:B------:R-:W5:Y:S01]  /*0910*/  LDCU.U8 UR16, c[0x0][0x5e0] ;  /* 0x0000bc00ff1077ac */ /* 0x000f620008000000 */
[----:B------:R-:W1:Y:S01]  /*0920*/  LDCU.U8 UR15, c[0x0][0x5e1] ;  /* 0x0000bc20ff0f77ac */ /* 0x000e620008000000 */
[----:B------:R-:W-:Y:S01]  /*0930*/  USHF.L.U32 UR24, UR24, UR4, URZ ;  /* 0x0000000418187299 */ /* 0x000fe200080006ff */
[----:B------:R-:W-:Y:S05]  /*0940*/  BRA.U UP4, `(.L_x_16) ;  /* 0x0000000904987547 */ /* 0x000fea000b800000 */
[----:B------:R-:W5:Y:S01]  /*0950*/  S2UR UR37, SR_CTAID.Z ;  /* 0x00000000002579c3 */ /* 0x000f620000002700 */
[----:B------:R-:W-:Y:S01]  /*0960*/  UMOV UR36, 0x1 ;  /* 0x0000000100247882 */ /* 0x000fe20000000000 */
[----:B------:R-:W-:Y:S01]  /*0970*/  UMOV UR35, URZ ;  /* 0x000000ff00237c82 */ /* 0x000fe20008000000 */
[----:B-----5:R-:W-:-:S09]  /*0980*/  UISETP.GT.U32.AND UP0, UPT, UR37, 0x3f, UPT ;  /* 0x0000003f2500788c */ /* 0x020fd2000bf04070 */
[----:B------:R-:W-:Y:S05]  /*0990*/  BRA.U UP0, `(.L_x_17) ;  /* 0x0000000900107547 */ /* 0x000fea000b800000 */
[----:B------:R-:W5:Y:S01]  /*09a0*/  LDCU.64 UR4, c[0x0][0x5c0] ;  /* 0x0000b800ff0477ac */ /* 0x000f620008000a00 */
[----:B------:R-:W4:Y:S01]  /*09b0*/  S2UR UR30, SR_CTAID.Y ;  /* 0x00000000001e79c3 */ /* 0x000f220000002600 */
[----:B------:R-:W3:Y:S01]  /*09c0*/  LDCU UR8, c[0x0][0x5d0] ;  /* 0x0000ba00ff0877ac */ /* 0x000ee20008000800 */
[----:B------:R-:W-:Y:S01]  /*09d0*/  ULEA UR31, UR28, UR22, 0x6 ;  /* 0x000000161c1f7291 */ /* 0x000fe2000f8e30ff */
[----:B------:R-:W2:Y:S01]  /*09e0*/  LDCU.64 UR38, c[0x0][0x348] ;  /* 0x00006900ff2677ac */ /* 0x000ea20008000a00 */
[----:B------:R-:W-:Y:S01]  /*09f0*/  UMOV UR35, URZ ;  /* 0x000000ff00237c82 */ /* 0x000fe20008000000 */
[----:B------:R-:W-:Y:S01]  /*0a00*/  UMOV UR36, 0x1 ;  /* 0x0000000100247882 */ /* 0x000fe20000000000 */
[----:B-----5:R-:W-:-:S04]  /*0a10*/  UIMAD.WIDE.U32 UR6, UR37, UR5, URZ ;  /* 0x00000005250672a5 */ /* 0x020fc8000f8e00ff */
[----:B------:R-:W-:Y:S02]  /*0a20*/  UIADD3 UR5, UPT, UPT, UR37, -UR7, URZ ;  /* 0x8000000725057290 */ /* 0x000fe4000fffe0ff */
[----:B----4-:R-:W-:Y:S02]  /*0a30*/  USHF.L.U32 UR30, UR30, 0x8, URZ ;  /* 0x000000081e1e7899 */ /* 0x010fe400080006ff */
[----:B-1----:R-:W-:-:S04]  /*0a40*/  USHF.R.U32.HI UR5, URZ, UR20, UR5 ;  /* 0x00000014ff057299 */ /* 0x002fc80008011605 */
[----:B------:R-:W-:-:S04]  /*0a50*/  UIADD3 UR5, UPT, UPT, UR7, UR5, URZ ;  /* 0x0000000507057290 */ /* 0x000fc8000fffe0ff */
[----:B--2---:R-:W-:-:S04]  /*0a60*/  USHF.R.U32.HI UR6, URZ, UR19, UR5 ;  /* 0x00000013ff067299 */ /* 0x004fc80008011605 */
[----:B------:R-:W-:-:S04]  /*0a70*/  UIADD3 UR6, UPT, UPT, -UR6, URZ, URZ ;  /* 0x000000ff06067290 */ /* 0x000fc8000fffe1ff */
[----:B------:R-:W-:Y:S01]  /*0a80*/  UIMAD UR6, UR6, UR4, UR37 ;  /* 0x00000004060672a4 */ /* 0x000fe2000f8e0225 */
[----:B------:R-:W1:Y:S03]  /*0a90*/  LDCU.64 UR4, c[0x0][0x5d8] ;  /* 0x0000bb00ff0477ac */ /* 0x000e660008000a00 */
[----:B---3--:R-:W-:-:S04]  /*0aa0*/  UIMAD.WIDE.U32 UR8, UR6, UR8, URZ ;  /* 0x00000008060872a5 */ /* 0x008fc8000f8e00ff */
[----:B------:R-:W-:-:S04]  /*0ab0*/  UIADD3 UR7, UPT, UPT, UR6, -UR9, URZ ;  /* 0x8000000906077290 */ /* 0x000fc8000fffe0ff */
[----:B------:R-:W-:-:S04]  /*0ac0*/  USHF.R.U32.HI UR7, URZ, UR18, UR7 ;  /* 0x00000012ff077299 */ /* 0x000fc80008011607 */
[----:B------:R-:W-:-:S04]  /*0ad0*/  UIADD3 UR7, UPT, UPT, UR9, UR7, URZ ;  /* 0x0000000709077290 */ /* 0x000fc8000fffe0ff */
[----:B------:R-:W-:-:S04]  /*0ae0*/  USHF.R.U32.HI UR8, URZ, UR17, UR7 ;  /* 0x00000011ff087299 */ /* 0x000fc80008011607 */
[----:B-1----:R-:W-:-:S07]  /*0af0*/  UIMAD.WIDE.U32 UR10, UR8, UR5, URZ ;  /* 0x00000005080a72a5 */ /* 0x002fce000f8e00ff */
[----:B------:R-:W-:Y:S02]  /*0b00*/  UMOV UR5, UR11 ;  /* 0x0000000b00057c82 */ /* 0x000fe40008000000 */
[----:B------:R-:W-:Y:S02]  /*0b10*/  UIADD3 UR7, UPT, UPT, UR8, -UR5, URZ ;  /* 0x8000000508077290 */ /* 0x000fe4000fffe0ff */
[----:B------:R-:W1:Y:S01]  /*0b20*/  LDCU UR11, c[0x0][0x374] ;  /* 0x00006e80ff0b77ac */ /* 0x000e620008000800 */
[----:B------:R-:W1:Y:S01]  /*0b30*/  LDCU UR9, c[0x0][0x370] ;  /* 0x00006e00ff0977ac */ /* 0x000e620008000800 */
[----:B------:R-:W-:Y:S01]  /*0b40*/  USHF.R.U32.HI UR7, URZ, UR16, UR7 ;  /* 0x00000010ff077299 */ /* 0x000fe20008011607 */
[----:B------:R-:W2:Y:S03]  /*0b50*/  LDCU UR10, c[0x0][0x378] ;  /* 0x00006f00ff0a77ac */ /* 0x000ea60008000800 */
[----:B------:R-:W-:Y:S01]  /*0b60*/  UIADD3 UR7, UPT, UPT, UR5, UR7, URZ ;  /* 0x0000000705077290 */ /* 0x000fe2000fffe0ff */
[----:B------:R-:W3:Y:S03]  /*0b70*/  LDCU UR5, c[0x0][0x5cc] ;  /* 0x0000b980ff0577ac */ /* 0x000ee60008000800 */
[----:B------:R-:W-:-:S02]  /*0b80*/  USHF.R.U32.HI UR7, URZ, UR15, UR7 ;  /* 0x0000000fff077299 */ /* 0x000fc40008011607 */
[----:B-1----:R-:W-:Y:S02]  /*0b90*/  UIMAD UR11, UR11, UR9, URZ ;  /* 0x000000090b0b72a4 */ /* 0x002fe4000f8e02ff */
[----:B------:R-:W-:Y:S02]  /*0ba0*/  UIADD3 UR7, UPT, UPT, -UR7, URZ, URZ ;  /* 0x000000ff07077290 */ /* 0x000fe4000fffe1ff */
[----:B------:R-:W-:Y:S02]  /*0bb0*/  ULOP3.LUT UR9, UR22, 0x100, UR30, 0xf8, !UPT ;  /* 0x0000010016097892 */ /* 0x000fe4000f8ef81e */
[----:B------:R-:W-:Y:S02]  /*0bc0*/  UIMAD UR7, UR7, UR4, UR8 ;  /* 0x00000004070772a4 */ /* 0x000fe4000f8e0208 */
[----:B------:R-:W-:Y:S01]  /*0bd0*/  UIADD3 UR8, UPT, UPT, -UR8, URZ, URZ ;  /* 0x000000ff08087290 */ /* 0x000fe2000fffe1ff */
[----:B------:R-:W-:Y:S02]  /*0be0*/  UMOV UR4, 0x400 ;  /* 0x0000040000047882 */ /* 0x000fe40000000000 */
[----:B------:R-:W-:-:S02]  /*0bf0*/  ULEA UR29, UR29, UR4, 0x18 ;  /* 0x000000041d1d7291 */ /* 0x000fc4000f8ec0ff */
[----:B--2---:R-:W-:Y:S02]  /*0c00*/  UIMAD UR4, UR11, UR10, URZ ;  /* 0x0000000a0b0472a4 */ /* 0x004fe4000f8e02ff */
[----:B------:R-:W-:Y:S02]  /*0c10*/  ULEA UR33, UR34, UR29, 0xd ;  /* 0x0000001d22217291 */ /* 0x000fe4000f8e68ff */
[----:B------:R-:W-:Y:S02]  /*0c20*/  USHF.R.S32.HI UR30, URZ, 0x1f, UR4 ;  /* 0x0000001fff1e7899 */ /* 0x000fe40008011404 */
[----:B------:R-:W-:Y:S02]  /*0c30*/  ULEA UR32, UR28, UR29, 0xd ;  /* 0x0000001d1c207291 */ /* 0x000fe4000f8e68ff */
[----:B------:R-:W-:Y:S02]  /*0c40*/  ULEA UR34, UR34, UR9, 0x6 ;  /* 0x0000000922227291 */ /* 0x000fe4000f8e30ff */
[----:B------:R-:W-:-:S02]  /*0c50*/  ULEA.HI UR30, UR30, UR4, URZ, 0x3 ;  /* 0x000000041e1e7291 */ /* 0x000fc4000f8f18ff */
[----:B---3--:R-:W-:-:S12]  /*0c60*/  UIMAD UR5, UR8, UR5, UR6 ;  /* 0x00000005080572a4 */ /* 0x008fd8000f8e0206 */
.L_x_22:
[----:B------:R-:W-:Y:S02]  /*0c70*/  USHF.L.U32 UR4, UR36, 0x1f, URZ ;  /* 0x0000001f24047899 */ /* 0x000fe400080006ff */
[----:B------:R-:W-:Y:S02]  /*0c80*/  ULEA UR6, UR35, UR29, 0x3 ;  /* 0x0000001d23067291 */ /* 0x000fe4000f8e18ff */
[----:B------:R-:W-:Y:S02]  /*0c90*/  USHF.L.U32 UR5, UR5, 0x2, URZ ;  /* 0x0000000205057899 */ /* 0x000fe400080006ff */
[----:B------:R-:W-:Y:S01]  /*0ca0*/  MOV R0, UR4 ;  /* 0x0000000400007c02 */ /* 0x000fe20008000f00 */
[----:B------:R-:W-:Y:S02]  /*0cb0*/  UIADD3 UR46, UP1, UPT, UR38, 0x40, URZ ;  /* 0x00000040262e7890 */ /* 0x000fe4000ff3e0ff */
[----:B------:R-:W-:Y:S02]  /*0cc0*/  UIADD3 UR44, UP0, UPT, UR38, 0xc0, URZ ;  /* 0x000000c0262c7890 */ /* 0x000fe4000ff1e0ff */
[----:B-1----:R1:W2:Y:S01]  /*0cd0*/  SYNCS.PHASECHK.TRANS64.TRYWAIT P1, [UR6+0x28], R0 ;  /* 0x00002800ff0075a7 */ /* 0x0022a20008021106 */
[----:B------:R-:W-:-:S02]  /*0ce0*/  ULOP3.LUT UR6, UR5, 0x3, UR21, 0xf8, !UPT ;  /* 0x0000000305067892 */ /* 0x000fc4000f8ef815 */
[----:B------:R-:W-:Y:S02]  /*0cf0*/  ULEA UR7, UR7, UR34, 0x9 ;  /* 0x0000002207077291 */ /* 0x000fe4000f8e48ff */
[----:B------:R-:W-:Y:S02]  /*0d00*/  ULEA.HI UR5, UR5, UR6, URZ, 0x1 ;  /* 0x0000000605057291 */ /* 0x000fe4000f8f08ff */
[----:B------:R-:W-:Y:S02]  /*0d10*/  UIADD3.X UR47, UPT, UPT, URZ, UR39, URZ, UP1, !UPT ;  /* 0x00000027ff2f7290 */ /* 0x000fe40008ffe4ff */
[----:B------:R-:W-:Y:S02]  /*0d20*/  ULOP3.LUT UR4, UR5, 0xfffffffe, URZ, 0xc0, !UPT ;  /* 0xfffffffe05047892 */ /* 0x000fe4000f8ec0ff */
[----:B------:R-:W-:Y:S02]  /*0d30*/  UIADD3.X UR45, UPT, UPT, URZ, UR39, URZ, UP0, !UPT ;  /* 0x00000027ff2d7290 */ /* 0x000fe400087fe4ff */
[----:B------:R-:W-:-:S02]  /*0d40*/  UISETP.NE.AND UP2, UPT, UR6, UR4, UPT ;  /* 0x000000040600728c */ /* 0x000fc4000bf45270 */
[----:B------:R-:W-:Y:S02]  /*0d50*/  USHF.R.U32.HI UR4, URZ, 0x1, UR5 ;  /* 0x00000001ff047899 */ /* 0x000fe40008011605 */
[----:B------:R-:W-:Y:S02]  /*0d60*/  UISETP.LT.AND UP2, UPT, UR6, URZ, UP2 ;  /* 0x000000ff0600728c */ /* 0x000fe40009741270 */
[----:B------:R-:W-:Y:S01]  /*0d70*/  UIADD3 UR11, UPT, UPT, UR4, -0x1, URZ ;  /* 0xffffffff040b7890 */ /* 0x000fe2000fffe0ff */
[----:B------:R-:W-:Y:S01]  /*0d80*/  UMOV UR43, URZ ;  /* 0x000000ff002b7c82 */ /* 0x000fe20008000000 */
[----:B------:R-:W-:Y:S02]  /*0d90*/  UPRMT UR42, URZ, 0x5410, UR24 ;  /* 0x00005410ff2a7896 */ /* 0x000fe40008000018 */
[----:B------:R-:W-:-:S05]  /*0da0*/  UPRMT UR41, URZ, 0x5410, UR26 ;  /* 0x00005410ff297896 */ /* 0x000fca000800001a */
[----:B------:R-:W-:Y:S02]  /*0db0*/  @!UP2 UIADD3 UR11, UPT, UPT, UR4, URZ, URZ ;  /* 0x000000ff040ba290 */ /* 0x000fe4000fffe0ff */
[----:B------:R-:W-:Y:S02]  /*0dc0*/  UISETP.NE.AND UP2, UPT, UR14, URZ, UPT ;  /* 0x000000ff0e00728c */ /* 0x000fe4000bf45270 */
[----:B-1----:R-:W-:Y:S02]  /*0dd0*/  ULEA UR11, UR11, UR31, 0x8 ;  /* 0x0000001f0b0b7291 */ /* 0x002fe4000f8e40ff */
.L_x_21:
[----:B---3--:R-:W-:Y:S01]  /*0de0*/  ULEA UR9, UR35, UR29, 0x3 ;  /* 0x0000001d23097291 */ /* 0x008fe2000f8e18ff */
[----:B-12---:R-:W-:Y:S11]  /*0df0*/  @P1 BRA `(.L_x_18) ;  /* 0x0000000000101947 */ /* 0x006ff60003800000 */
[----:B------:R-:W-:-:S06]  /*0e00*/  USHF.L.U32 UR4, UR36, 0x1f, URZ ;  /* 0x0000001f24047899 */ /* 0x000fcc00080006ff */
[----:B------:R-:W-:-:S04]  /*0e10*/  MOV R0, UR4 ;  /* 0x0000000400007c02 */ /* 0x000fc80008000f00 */
[----:B------:R-:W1:Y:S02]  /*0e20*/  SYNCS.PHASECHK.TRANS64.TRYWAIT P0, [UR9+0x28], R0 ;  /* 0x00002800ff0075a7 */ /* 0x000e640008001109 */
[----:B-1----:R-:W-:Y:S05]  /*0e30*/  @!P0 BRA `(.L_x_19) ;  /* 0x0000003800a88947 */ /* 0x002fea0003800000 */
.L_x_18:
[----:B------:R-:W-:Y:S05]  /*0e40*/  BRA.U UP2, `(.L_x_20) ;  /* 0x00000001020c7547 */ /* 0x000fea000b800000 */
[----:B------:R-:W-:-:S13]  /*0e50*/  ELECT P0, URZ, PT ;  /* 0x0000000000ff782f */ /* 0x000fda0003800000 */
[----:B-1----:R-:W-:-:S04]  /*0e60*/  @P0 MOV R0, 0x10000 ;  /* 0x0001000000000802 */ /* 0x002fc80000000f00 */
[----:B------:R2:W-:Y:S03]  /*0e70*/  @P0 SYNCS.ARRIVE.TRANS64 RZ, [UR9], R0 ;  /* 0x00000000ffff09a7 */ /* 0x0005e60008000009 */
.L_x_20:
[----:B------:R-:W-:Y:S01]  /*0e80*/  USHF.L.U32 UR4, UR35, 0xd, URZ ;  /* 0x0000000d23047899 */ /* 0x000fe200080006ff */
[----:B------:R-:W-:Y:S01]  /*0e90*/  PLOP3.LUT P1, PT, PT, PT, PT, 0x80, 0x8 ;  /* 0x000000000008781c */ /* 0x000fe20003f2f070 */
[----:B------:R-:W-:Y:S02]  /*0ea0*/  UIADD3 UR35, UPT, UPT, UR35, 0x1, URZ ;  /* 0x0000000123237890 */ /* 0x000fe4000fffe0ff */
[----:B------:R-:W-:Y:S02]  /*0eb0*/  UISETP.GT.U32.AND UP0, UPT, UR43, 0x3e, UPT ;  /* 0x0000003e2b00788c */ /* 0x000fe4000bf04070 */
[----:B------:R-:W-:Y:S02]  /*0ec0*/  UISETP.NE.AND UP1, UPT, UR35, 0x5, UPT ;  /* 0x000000052300788c */ /* 0x000fe4000bf25270 */
[----:B------:R-:W-:Y:S02]  /*0ed0*/  UIADD3 UR8, UPT, UPT, UR32, UR4, UR4 ;  /* 0x0000000420087290 */ /* 0x000fe4000fffe004 */
[----:B------:R-:W-:Y:S01]  /*0ee0*/  USEL UR5, URZ, 0x1, UP1 ;  /* 0x00000001ff057887 */ /* 0x000fe20008800000 */
[----:B------:R-:W-:Y:S01]  /*0ef0*/  PLOP3.LUT P0, PT, PT, PT, UP0, 0x80, 0x8 ;  /* 0x000000000008781c */ /* 0x000fe20003f0f008 */
[----:B------:R-:W-:-:S02]  /*0f00*/  UIADD3 UR4, UPT, UPT, UR33, UR4, UR4 ;  /* 0x0000000421047290 */ /* 0x000fc4000fffe004 */
[----:B------:R-:W-:Y:S02]  /*0f10*/  ULOP3.LUT UR36, UR36, UR5, URZ, 0x3c, !UPT ;  /* 0x0000000524247292 */ /* 0x000fe4000f8e3cff */
[----:B------:R-:W-:Y:S02]  /*0f20*/  USEL UR35, UR35, URZ, UP1 ;  /* 0x000000ff23237287 */ /* 0x000fe40008800000 */
[----:B------:R-:W-:Y:S02]  /*0f30*/  USHF.L.U32 UR10, UR43, 0x6, URZ ;  /* 0x000000062b0a7899 */ /* 0x000fe400080006ff */
[----:B------:R-:W-:Y:S02]  /*0f40*/  ULOP3.LUT UR9, UR9, 0xfefffff8, URZ, 0xc0, !UPT ;  /* 0xfefffff809097892 */ /* 0x000fe4000f8ec0ff */
[----:B------:R-:W-:Y:S02]  /*0f50*/  UIADD3 UR8, UPT, UPT, UR8, 0xc400, URZ ;  /* 0x0000c40008087890 */ /* 0x000fe4000fffe0ff */
[----:B------:R-:W-:-:S02]  /*0f60*/  UIADD3 UR4, UPT, UPT, UR4, 0x20400, URZ ;  /* 0x0002040004047890 */ /* 0x000fc4000fffe0ff */
[----:B------:R-:W-:Y:S02]  /*0f70*/  @!UP0 USHF.L.U32 UR6, UR36, 0x1f, URZ ;  /* 0x0000001f24068899 */ /* 0x000fe400080006ff */
[----:B------:R-:W-:Y:S01]  /*0f80*/  @!UP0 ULEA UR40, UR35, UR29, 0x3 ;  /* 0x0000001d23288291 */ /* 0x000fe2000f8e18ff */
[----:B------:R-:W-:Y:S02]  /*0f90*/  UMOV UR5, UR9 ;  /* 0x0000000900057c82 */ /* 0x000fe40008000000 */
[----:B------:R3:W-:Y:S01]  /*0fa0*/  UTMALDG.2D.MULTICAST.2CTA [UR8], [UR46], UR42, desc[URZ] ;  /* 0x0000ff082e0073b4 */ /* 0x0007e2000820982a */
[----:B-12---:R-:W-:Y:S01]  /*0fb0*/  IMAD.U32 R0, RZ, RZ, UR6 ;  /* 0x00000006ff007e24 */ /* 0x006fe2000f8e00ff */
[----:B------:R-:W-:Y:S01]  /*0fc0*/  UMOV UR6, UR10 ;  /* 0x0000000a00067c82 */ /* 0x000fe20008000000 */
[----:B------:R-:W-:-:S04]  /*0fd0*/  UIADD3 UR43, UPT, UPT, UR43, 0x1, URZ ;  /* 0x000000012b2b7890 */ /* 0x000fc8000fffe0ff */
[----:B------:R-:W-:Y:S01]  /*0fe0*/  UISETP.NE.AND UP0, UPT, UR43, 0x40, UPT ;  /* 0x000000402b00788c */ /* 0x000fe2000bf05270 */
[----:B------:R3:W-:Y:S01]  /*0ff0*/  UTMALDG.2D.MULTICAST.2CTA [UR4], [UR44], UR41, desc[URZ] ;  /* 0x0000ff042c0073b4 */ /* 0x0007e20008209829 */
[----:B------:R3:W1:Y:S07]  /*1000*/  @!P0 SYNCS.PHASECHK.TRANS64.TRYWAIT P1, [UR40+0x28], R0 ;  /* 0x00002800ff0085a7 */ /* 0x00066e0008021128 */
[----:B------:R-:W-:Y:S05]  /*1010*/  BRA.U UP0, `(.L_x_21) ;  /* 0xfffffffd00707547 */ /* 0x000fea000b83ffff */
[----:B---3--:R-:W2:Y:S01]  /*1020*/  LDCU.64 UR4, c[0x0][0x5c0] ;  /* 0x0000b800ff0477ac */ /* 0x008ea20008000a00 */
[----:B------:R-:W-:-:S04]  /*1030*/  ULEA.HI.SX32 UR37, UR30, UR37, 0x1d ;  /* 0x000000251e257291 */ /* 0x000fc8000f8feaff */
[----:B------:R-:W-:Y:S02]  /*1040*/  UISETP.GE.AND UP0, UPT, UR37, 0x40, UPT ;  /* 0x000000402500788c */ /* 0x000fe4000bf06270 */
[----:B--2---:R-:W-:Y:S01]  /*1050*/  UIMAD.WIDE.U32 UR6, UR37, UR5, URZ ;  /* 0x00000005250672a5 */ /* 0x004fe2000f8e00ff */
[----:B------:R-:W2:Y:S03]  /*1060*/  LDCU UR5, c[0x0][0x5d0] ;  /* 0x0000ba00ff0577ac */ /* 0x000ea60008000800 */
[----:B------:R-:W-:-:S04]  /*1070*/  UIADD3 UR6, UPT, UPT, UR37, -UR7, URZ ;  /* 0x8000000725067290 */ /* 0x000fc8000fffe0ff */
[----:B------:R-:W-:-:S04]  /*1080*/  USHF.R.U32.HI UR6, URZ, UR20, UR6 ;  /* 0x00000014ff067299 */ /* 0x000fc80008011606 */
[----:B------:R-:W-:-:S04]  /*1090*/  UIADD3 UR6, UPT, UPT, UR7, UR6, URZ ;  /* 0x0000000607067290 */ /* 0x000fc8000fffe0ff */
[----:B------:R-:W-:-:S04]  /*10a0*/  USHF.R.U32.HI UR6, URZ, UR19, UR6 ;  /* 0x00000013ff067299 */ /* 0x000fc80008011606 */
[----:B------:R-:W-:-:S04]  /*10b0*/  UIADD3 UR6, UPT, UPT, -UR6, URZ, URZ ;  /* 0x000000ff06067290 */ /* 0x000fc8000fffe1ff */
[----:B------:R-:W-:-:S04]  /*10c0*/  UIMAD UR6, UR4, UR6, UR37 ;  /* 0x00000006040672a4 */ /* 0x000fc8000f8e0225 */
[----:B--2---:R-:W-:Y:S01]  /*10d0*/  UIMAD.WIDE.U32 UR8, UR6, UR5, URZ ;  /* 0x00000005060872a5 */ /* 0x004fe2000f8e00ff */
[----:B------:R-:W2:Y:S03]  /*10e0*/  LDCU.64 UR4, c[0x0][0x5d8] ;  /* 0x0000bb00ff0477ac */ /* 0x000ea60008000a00 */
[----:B------:R-:W-:-:S04]  /*10f0*/  UIADD3 UR7, UPT, UPT, UR6, -UR9, URZ ;  /* 0x8000000906077290 */ /* 0x000fc8000fffe0ff */
[----:B------:R-:W-:-:S04]  /*1100*/  USHF.R.U32.HI UR7, URZ, UR18, UR7 ;  /* 0x00000012ff077299 */ /* 0x000fc80008011607 */
[----:B------:R-:W-:-:S04]  /*1110*/  UIADD3 UR7, UPT, UPT, UR9, UR7, URZ ;  /* 0x0000000709077290 */ /* 0x000fc8000fffe0ff */
[----:B------:R-:W-:-:S04]  /*1120*/  USHF.R.U32.HI UR7, URZ, UR17, UR7 ;  /* 0x00000011ff077299 */ /* 0x000fc80008011607 */
[----:B--2---:R-:W-:Y:S01]  /*1130*/  UIMAD.WIDE.U32 UR8, UR7, UR5, URZ ;  /* 0x00000005070872a5 */ /* 0x004fe2000f8e00ff */
[----:B------:R-:W2:Y:S03]  /*1140*/  LDCU UR5, c[0x0][0x5cc] ;  /* 0x0000b980ff0577ac */ /* 0x000ea60008000800 */
[----:B------:R-:W-:-:S04]  /*1150*/  UIADD3 UR8, UPT, UPT, UR7, -UR9, URZ ;  /* 0x8000000907087290 */ /* 0x000fc8000fffe0ff */
[----:B------:R-:W-:-:S04]  /*1160*/  USHF.R.U32.HI UR8, URZ, UR16, UR8 ;  /* 0x00000010ff087299 */ /* 0x000fc80008011608 */
[----:B------:R-:W-:Y:S02]  /*1170*/  UIADD3 UR8, UPT, UPT, UR9, UR8, URZ ;  /* 0x0000000809087290 */ /* 0x000fe4000fffe0ff */
[----:B------:R-:W-:Y:S02]  /*1180*/  UIADD3 UR9, UPT, UPT, -UR7, URZ, URZ ;  /* 0x000000ff07097290 */ /* 0x000fe4000fffe1ff */
[----:B------:R-:W-:Y:S02]  /*1190*/  USHF.R.U32.HI UR8, URZ, UR15, UR8 ;  /* 0x0000000fff087299 */ /* 0x000fe40008011608 */
[----:B--2---:R-:W-:Y:S02]  /*11a0*/  UIMAD UR5, UR5, UR9, UR6 ;  /* 0x00000009050572a4 */ /* 0x004fe4000f8e0206 */
[----:B------:R-:W-:-:S04]  /*11b0*/  UIADD3 UR8, UPT, UPT, -UR8, URZ, URZ ;  /* 0x000000ff08087290 */ /* 0x000fc8000fffe1ff */
[----:B------:R-:W-:Y:S01]  /*11c0*/  UIMAD UR7, UR4, UR8, UR7 ;  /* 0x00000008040772a4 */ /* 0x000fe2000f8e0207 */
[----:B------:R-:W-:Y:S11]  /*11d0*/  BRA.U !UP0, `(.L_x_22) ;  /* 0xfffffff908a47547 */ /* 0x000ff6000b83ffff */
.L_x_17:
[----:B------:R-:W-:Y:S01]  /*11e0*/  UIADD3 UR5, UPT, UPT, UR35, 0x2, URZ ;  /* 0x0000000223057890 */ /* 0x000fe2000fffe0ff */
[----:B------:R-:W5:Y:S01]  /*11f0*/  S2UR UR29, SR_CgaCtaId ;  /* 0x00000000001d79c3 */ /* 0x000f620000008800 */
[----:B------:R-:W-:-:S04]  /*1200*/  UISETP.NE.AND UP0, UPT, UR35, 0x4, UPT ;  /* 0x000000042300788c */ /* 0x000fc8000bf05270 */
[----:B------:R-:W-:-:S04]  /*1210*/  USEL UR5, UR5, 0x1, UP0 ;  /* 0x0000000105057887 */ /* 0x000fc80008000000 */
[----:B------:R-:W-:Y:S02]  /*1220*/  UIADD3 UR4, UPT, UPT, UR5, 0x1, URZ ;  /* 0x0000000105047890 */ /* 0x000fe4000fffe0ff */
[----:B------:R-:W-:-:S04]  /*1230*/  UISETP.NE.AND UP1, UPT, UR5, 0x5, UPT ;  /* 0x000000050500788c */ /* 0x000fc8000bf25270 */
[----:B------:R-:W-:Y:S02]  /*1240*/  USEL UR4, UR4, 0x1, UP1 ;  /* 0x0000000104047887 */ /* 0x000fe40008800000 */
[----:B------:R-:W-:Y:S02]  /*1250*/  UISETP.EQ.XOR UP1, UPT, UR35, 0x4, !UP1 ;  /* 0x000000042300788c */ /* 0x000fe4000cf22a70 */
[----:B------:R-:W-:Y:S02]  /*1260*/  UIADD3 UR6, UPT, UPT, UR4, 0x1, URZ ;  /* 0x0000000104067890 */ /* 0x000fe4000fffe0ff */
[----:B------:R-:W-:Y:S02]  /*1270*/  UISETP.NE.AND UP0, UPT, UR4, 0x5, UPT ;  /* 0x000000050400788c */ /* 0x000fe4000bf05270 */
[----:B------:R-:W-:Y:S02]  /*1280*/  UISETP.EQ.XOR UP1, UPT, UR4, 0x5, UP1 ;  /* 0x000000050400788c */ /* 0x000fe40008f22a70 */
[----:B------:R-:W-:Y:S01]  /*1290*/  USEL UR6, UR6, 0x1, UP0 ;  /* 0x0000000106067887 */ /* 0x000fe20008000000 */
[----:B------:R-:W-:-:S03]  /*12a0*/  UMOV UR4, 0x400 ;  /* 0x0000040000047882 */ /* 0x000fc60000000000 */
[----:B------:R-:W-:Y:S02]  /*12b0*/  UISETP.EQ.XOR UP1, UPT, UR6, 0x5, UP1 ;  /* 0x000000050600788c */ /* 0x000fe40008f22a70 */
[----:B------:R-:W-:Y:S02]  /*12c0*/  UISETP.NE.AND UP0, UPT, UR6, 0x5, UPT ;  /* 0x000000050600788c */ /* 0x000fe4000bf05270 */
[----:B------:R-:W-:Y:S02]  /*12d0*/  USEL UR5, URZ, 0x1, !UP1 ;  /* 0x00000001ff057887 */ /* 0x000fe4000c800000 */
[----:B-----5:R-:W-:Y:S02]  /*12e0*/  ULEA UR4, UR29, UR4, 0x18 ;  /* 0x000000041d047291 */ /* 0x020fe4000f8ec0ff */
[----:B------:R-:W-:Y:S02]  /*12f0*/  ULOP3.LUT UR5, UR36, UR5, URZ, 0x3c, !UPT ;  /* 0x0000000524057292 */ /* 0x000fe4000f8e3cff */
[----:B------:R-:W-:-:S02]  /*1300*/  USEL UR6, UR6, URZ, UP0 ;  /* 0x000000ff06067287 */ /* 0x000fc40008000000 */
[----:B------:R-:W-:Y:S02]  /*1310*/  USHF.L.U32 UR5, UR5, 0x1f, URZ ;  /* 0x0000001f05057899 */ /* 0x000fe400080006ff */
[----:B------:R-:W-:Y:S02]  /*1320*/  ULEA UR4, UR6, UR4, 0x3 ;  /* 0x0000000406047291 */ /* 0x000fe4000f8e18ff */
[----:B------:R-:W-:Y:S02]  /*1330*/  UISETP.NE.AND UP0, UPT, UR14, URZ, UPT ;  /* 0x000000ff0e00728c */ /* 0x000fe4000bf05270 */
[----:B------:R-:W-:-:S05]  /*1340*/  MOV R0, UR5 ;  /* 0x0000000500007c02 */ /* 0x000fca0008000f00 */
[----:B------:R-:W5:Y:S02]  /*1350*/  SYNCS.PHASECHK.TRANS64.TRYWAIT P0, [UR4+0x28], R0 ;  /* 0x00002800ff0075a7 */ /* 0x000f640008001104 */
[----:B-----5:R-:W-:Y:S05]  /*1360*/  @!P0 BRA `(.L_x_23) ;  /* 0x00000034007c8947 */ /* 0x020fea0003800000 */
.L_x_59:
[----:B------:R-:W-:Y:S05]  /*1370*/  BRA.U UP0, `(.L_x_16) ;  /* 0x00000001000c7547 */ /* 0x000fea000b800000 */
[----:B------:R-:W-:-:S13]  /*1380*/  ELECT P0, URZ, PT ;  /* 0x0000000000ff782f */ /* 0x000fda0003800000 */
[----:B-----5:R-:W-:-:S04]  /*1390*/  @P0 MOV R0, 0x10000 ;  /* 0x0001000000000802 */ /* 0x020fc80000000f00 */
[----:B------:R5:W-:Y:S03]  /*13a0*/  @P0 SYNCS.ARRIVE.TRANS64 RZ, [UR4], R0 ;  /* 0x00000000ffff09a7 */ /* 0x000be60008000004 */
.L_x_16:
[----:B------:R-:W-:-:S09]  /*13b0*/  UISETP.NE.AND UP0, UPT, UR23, 0x4, UPT ;  /* 0x000000041700788c */ /* 0x000fd2000bf05270 */
[----:B------:R-:W-:Y:S05]  /*13c0*/  BRA.U UP0, `(.L_x_24) ;  /* 0x0000000900407547 */ /* 0x000fea000b800000 */
[----:B------:R-:W5:Y:S08]  /*13d0*/  S2UR UR5, SR_CTAID.Z ;  /* 0x00000000000579c3 */ /* 0x000f700000002700 */
[----:B------:R-:W-:Y:S01]  /*13e0*/  BAR.SYNC.DEFER_BLOCKING 0x2, 0xa0 ;  /* 0x0082800000007b1d */ /* 0x000fe20000010000 */
[----:B------:R-:W-:Y:S01]  /*13f0*/  HFMA2 R6, -RZ, RZ, 0, 5.9604644775390625e-08 ;  /* 0x00000001ff067431 */ /* 0x000fe200000001ff */
[----:B------:R-:W-:Y:S01]  /*1400*/  MOV R5, 0x1 ;  /* 0x0000000100057802 */ /* 0x000fe20000000f00 */
[----:B-----5:R-:W-:-:S09]  /*1410*/  UISETP.GT.U32.AND UP0, UPT, UR5, 0x3f, UPT ;  /* 0x0000003f0500788c */ /* 0x020fd2000bf04070 */
[----:B------:R-:W-:Y:S05]  /*1420*/  BRA.U UP0, `(.L_x_25) ;  /* 0x0000000500f47547 */ /* 0x000fea000b800000 */
[----:B------:R-:W-:Y:S01]  /*1430*/  UMOV UR4, 0x400 ;  /* 0x0000040000047882 */ /* 0x000fe20000000000 */
[----:B------:R-:W5:Y:S01]  /*1440*/  LDCU UR11, c[0x0][0x374] ;  /* 0x00006e80ff0b77ac */ /* 0x000f620008000800 */
[----:B------:R-:W-:Y:S01]  /*1450*/  MOV R5, 0x1 ;  /* 0x0000000100057802 */ /* 0x000fe20000000f00 */
[----:B------:R-:W-:Y:S01]  /*1460*/  ULEA UR4, UR29, UR4, 0x18 ;  /* 0x000000041d047291 */ /* 0x000fe2000f8ec0ff */
[----:B------:R-:W5:Y:S01]  /*1470*/  LDCU UR10, c[0x0][0x370] ;  /* 0x00006e00ff0a77ac */ /* 0x000f620008000800 */
[----:B------:R-:W4:Y:S07]  /*1480*/  LDCU UR6, c[0x0][0x378] ;  /* 0x00006f00ff0677ac */ /* 0x000f2e0008000800 */
[----:B------:R-:W3:Y:S01]  /*1490*/  LDS R0, [UR4+0x78] ;  /* 0x00007804ff007984 */ /* 0x000ee20008000800 */
[----:B------:R-:W-:Y:S01]  /*14a0*/  ULOP3.LUT UR29, UR13, 0x1, URZ, 0x3c, !UPT ;  /* 0x000000010d1d7892 */ /* 0x000fe2000f8e3cff */
[----:B------:R-:W-:Y:S01]  /*14b0*/  UMOV UR9, 0x10402010 ;  /* 0x1040201000097882 */ /* 0x000fe20000000000 */
[----:B------:R-:W-:-:S02]  /*14c0*/  USEL UR48, URZ, 0x4000, UP6 ;  /* 0x00004000ff307887 */ /* 0x000fc4000b000000 */
[----:B------:R-:W-:Y:S02]  /*14d0*/  ULEA UR28, UR28, UR29, 0x2 ;  /* 0x0000001d1c1c7291 */ /* 0x000fe4000f8e10ff */
[----:B------:R-:W-:Y:S02]  /*14e0*/  UIADD3 UR29, UPT, UPT, UR27, UR29, URZ ;  /* 0x0000001d1b1d7290 */ /* 0x000fe4000fffe0ff */
[----:B------:R-:W-:Y:S02]  /*14f0*/  USEL UR49, UR9, 0x10400010, !UP5 ;  /* 0x1040001009317887 */ /* 0x000fe4000e800000 */
[----:B------:R-:W-:Y:S02]  /*1500*/  UIADD3 UR27, UPT, UPT, UR4, 0xc400, URZ ;  /* 0x0000c400041b7890 */ /* 0x000fe4000fffe0ff */
[----:B------:R-:W-:Y:S02]  /*1510*/  UIADD3 UR9, UPT, UPT, UR4, 0x20400, URZ ;  /* 0x0002040004097890 */ /* 0x000fe4000fffe0ff */
[----:B-----5:R-:W-:Y:S01]  /*1520*/  UIMAD UR10, UR11, UR10, URZ ;  /* 0x0000000a0b0a72a4 */ /* 0x020fe2000f8e02ff */
[----:B------:R-:W-:Y:S01]  /*1530*/  UMOV UR8, 0x5 ;  /* 0x0000000500087882 */ /* 0x000fe20000000000 */
[----:B------:R-:W-:Y:S01]  /*1540*/  UMOV UR7, 0x11 ;  /* 0x0000001100077882 */ /* 0x000fe20000000000 */
[----:B------:R-:W-:-:S02]  /*1550*/  USHF.L.U32 UR8, UR8, UR28, URZ ;  /* 0x0000001c08087299 */ /* 0x000fc400080006ff */
[----:B------:R-:W-:Y:S02]  /*1560*/  USHF.L.U32 UR7, UR7, UR29, URZ ;  /* 0x0000001d07077299 */ /* 0x000fe400080006ff */
[----:B------:R-:W-:Y:S02]  /*1570*/  USHF.R.U32.HI UR27, URZ, 0x4, UR27 ;  /* 0x00000004ff1b7899 */ /* 0x000fe4000801161b */
[----:B------:R-:W-:Y:S02]  /*1580*/  USHF.R.U32.HI UR9, URZ, 0x4, UR9 ;  /* 0x00000004ff097899 */ /* 0x000fe40008011609 */
[----:B----4-:R-:W-:Y:S02]  /*1590*/  UIMAD UR6, UR10, UR6, URZ ;  /* 0x000000060a0672a4 */ /* 0x010fe4000f8e02ff */
[----:B------:R-:W-:Y:S02]  /*15a0*/  UIADD3 UR49, UPT, UPT, UR48, UR49, URZ ;  /* 0x0000003130317290 */ /* 0x000fe4000fffe0ff */
[----:B------:R-:W-:-:S02]  /*15b0*/  ULOP3.LUT UR7, UR24, UR8, UR7, 0xfe, !UPT ;  /* 0x0000000818077292 */ /* 0x000fc4000f8efe07 */
[----:B------:R-:W-:Y:S02]  /*15c0*/  ULOP3.LUT UR27, UR27, 0x3fc0, URZ, 0xc0, !UPT ;  /* 0x00003fc01b1b7892 */ /* 0x000fe4000f8ec0ff */
[----:B------:R-:W-:Y:S02]  /*15d0*/  ULOP3.LUT UR10, UR9, 0x3fc0, URZ, 0xc0, !UPT ;  /* 0x00003fc0090a7892 */ /* 0x000fe4000f8ec0ff */
[----:B------:R-:W-:Y:S01]  /*15e0*/  USHF.R.S32.HI UR33, URZ, 0x1f, UR6 ;  /* 0x0000001fff217899 */ /* 0x000fe20008011406 */
[----:B---3--:R-:W-:Y:S01]  /*15f0*/  R2UR UR34, R0 ;  /* 0x00000000002272ca */ /* 0x008fe200000e0000 */
[----:B------:R-:W-:Y:S02]  /*1600*/  ULOP3.LUT UR25, UR25, 0xffff, URZ, 0xc0, !UPT ;  /* 0x0000ffff19197892 */ /* 0x000fe4000f8ec0ff */
[----:B------:R-:W-:Y:S02]  /*1610*/  UISETP.NE.AND UP0, UPT, UR14, URZ, UPT ;  /* 0x000000ff0e00728c */ /* 0x000fe4000bf05270 */
[----:B------:R-:W-:-:S02]  /*1620*/  ULOP3.LUT UR26, UR7, 0xffff, UR26, 0xc8, !UPT ;  /* 0x0000ffff071a7892 */ /* 0x000fc4000f8ec81a */
[----:B------:R-:W-:Y:S02]  /*1630*/  ULOP3.LUT UR9, UR27, 0x10000, URZ, 0xfc, !UPT ;  /* 0x000100001b097892 */ /* 0x000fe4000f8efcff */
[----:B------:R-:W-:Y:S02]  /*1640*/  ULOP3.LUT UR10, UR10, 0x10000, URZ, 0xfc, !UPT ;  /* 0x000100000a0a7892 */ /* 0x000fe4000f8efcff */
[----:B------:R-:W-:Y:S02]  /*1650*/  ULEA.HI UR33, UR33, UR6, URZ, 0x3 ;  /* 0x0000000621217291 */ /* 0x000fe4000f8f18ff */
[----:B------:R-:W-:Y:S01]  /*1660*/  UISETP.NE.AND UP1, UPT, UR14, URZ, UPT ;  /* 0x000000ff0e00728c */ /* 0x000fe2000bf25270 */
[----:B------:R-:W-:Y:S01]  /*1670*/  UMOV UR24, UR5 ;  /* 0x0000000500187c82 */ /* 0x000fe20008000000 */
[----:B------:R-:W-:Y:S01]  /*1680*/  UMOV UR32, URZ ;  /* 0x000000ff00207c82 */ /* 0x000fe20008000000 */
[----:B------:R-:W-:Y:S01]  /*1690*/  UMOV UR31, URZ ;  /* 0x000000ff001f7c82 */ /* 0x000fe20008000000 */
[----:B------:R-:W-:Y:S01]  /*16a0*/  UMOV UR30, URZ ;  /* 0x000000ff001e7c82 */ /* 0x000fe20008000000 */
[----:B------:R-:W-:Y:S01]  /*16b0*/  UMOV UR48, URZ ;  /* 0x000000ff00307c82 */ /* 0x000fe20008000000 */
[----:B------:R-:W-:Y:S01]  /*16c0*/  UMOV UR40, URZ ;  /* 0x000000ff00287c82 */ /* 0x000fe20008000000 */
[----:B------:R-:W-:Y:S01]  /*16d0*/  UMOV UR41, UR49 ;  /* 0x0000003100297c82 */ /* 0x000fe20008000000 */
[----:B------:R-:W-:Y:S01]  /*16e0*/  UMOV UR38, URZ ;  /* 0x000000ff00267c82 */ /* 0x000fe20008000000 */
[----:B------:R-:W-:Y:S01]  /*16f0*/  UMOV UR39, UR49 ;  /* 0x0000003100277c82 */ /* 0x000fe20008000000 */
[----:B------:R-:W-:Y:S01]  /*1700*/  UMOV UR36, URZ ;  /* 0x000000ff00247c82 */ /* 0x000fe20008000000 */
[----:B------:R-:W-:-:S05]  /*1710*/  UMOV UR37, UR49 ;  /* 0x0000003100257c82 */ /* 0x000fca0008000000 */
.L_x_33:
[----:B-1---5:R-:W-:Y:S01]  /*1720*/  PLOP3.LUT P1, PT, PT, PT, PT, 0x80, 0x8 ;  /* 0x000000000008781c */ /* 0x022fe20003f2f070 */
[----:B---3--:R-:W-:Y:S02]  /*1730*/  ULEA UR8, UR32, UR34, 0x8 ;  /* 0x0000002220087291 */ /* 0x008fe4000f8e40ff */
[----:B------:R-:W-:Y:S02]  /*1740*/  ULEA.HI.SX32 UR24, UR33, UR24, 0x1d ;  /* 0x0000001821187291 */ /* 0x000fe4000f8feaff */
[----:B------:R-:W-:Y:S02]  /*1750*/  UPLOP3.LUT UP4, UPT, UPT, UPT, UPT, 0x40, 0x4 ;  /* 0x000000000004789c */ /* 0x000fe40003f8e870 */
[----:B------:R-:W-:Y:S01]  /*1760*/  ULEA UR7, UR32, UR4, 0x3 ;  /* 0x0000000420077291 */ /* 0x000fe2000f8e18ff */
[----:B----4-:R-:W-:Y:S11]  /*1770*/  BRA.U UP0, `(.L_x_26) ;  /* 0x00000001001c7547 */ /* 0x010ff6000b800000 */
[----:B------:R-:W-:Y:S01]  /*1780*/  USHF.L.U32 UR5, UR31, 0x1f, URZ ;  /* 0x0000001f1f057899 */ /* 0x000fe200080006ff */
[----:B------:R-:W-:Y:S01]  /*1790*/  SHF.L.U32 R2, R5, 0x1f, RZ ;  /* 0x0000001f05027819 */ /* 0x000fe200000006ff */
[----:B------:R-:W-:-:S04]  /*17a0*/  ULEA UR6, UR30, UR4, 0x3 ;  /* 0x000000041e067291 */ /* 0x000fc8000f8e18ff */
[----:B------:R-:W-:-:S05]  /*17b0*/  MOV R0, UR5 ;  /* 0x0000000500007c02 */ /* 0x000fca0008000f00 */
[----:B------:R1:W3:Y:S01]  /*17c0*/  SYNCS.PHASECHK.TRANS64.TRYWAIT P1, [UR6], R0 ;  /* 0x00000000ff0075a7 */ /* 0x0002e20008021106 */
[----:B------:R-:W4:Y:S02]  /*17d0*/  SYNCS.PHASECHK.TRANS64.TRYWAIT P0, [UR7+0x60], R2 ;  /* 0x00006002ff0075a7 */ /* 0x000f240008001107 */
[----:B-1-34-:R-:W-:Y:S05]  /*17e0*/  @!P0 BRA `(.L_x_27) ;  /* 0x00000030007c8947 */ /* 0x01afea0003800000 */
.L_x_26:
[----:B------:R-:W-:-:S05]  /*17f0*/  UMOV UR29, URZ ;  /* 0x000000ff001d7c82 */ /* 0x000fca0008000000 */
.L_x_31:
[----:B---345:R-:W-:Y:S05]  /*1800*/  BRA.U UP0, `(.L_x_28) ;  /* 0x0000000100887547 */ /* 0x038fea000b800000 */
[----:B------:R-:W-:Y:S02]  /*1810*/  USHF.L.U32 UR11, UR30, 0xa, URZ ;  /* 0x0000000a1e0b7899 */ /* 0x000fe400080006ff */
[----:B------:R-:W-:Y:S02]  /*1820*/  ULEA UR5, UR30, UR4, 0x3 ;  /* 0x000000041e057291 */ /* 0x000fe4000f8e18ff */
[----:B------:R-:W-:Y:S02]  /*1830*/  UIADD3 UR6, UPT, UPT, UR11, 0x6, URZ ;  /* 0x000000060b067890 */ /* 0x000fe4000fffe0ff */
[----:B------:R-:W-:Y:S02]  /*1840*/  UIADD3 UR52, UPT, UPT, UR11, UR10, URZ ;  /* 0x0000000a0b347290 */ /* 0x000fe4000fffe0ff */
[----:B------:R-:W-:Y:S02]  /*1850*/  UIADD3 UR28, UPT, UPT, UR6, UR10, URZ ;  /* 0x0000000a061c7290 */ /* 0x000fe4000fffe0ff */
[----:B------:R-:W-:Y:S02]  /*1860*/  UIADD3 UR50, UPT, UPT, UR11, UR9, URZ ;  /* 0x000000090b327290 */ /* 0x000fe4000fffe0ff */
[----:B------:R-:W-:Y:S02]  /*1870*/  UIADD3 UR46, UPT, UPT, UR10, 0x2, UR11 ;  /* 0x000000020a2e7890 */ /* 0x000fe4000fffe00b */
[----:B------:R-:W-:Y:S02]  /*1880*/  UIADD3 UR44, UPT, UPT, UR9, 0x2, UR11 ;  /* 0x00000002092c7890 */ /* 0x000fe4000fffe00b */
[----:B------:R-:W-:Y:S02]  /*1890*/  UIADD3 UR42, UPT, UPT, UR10, 0x4, UR11 ;  /* 0x000000040a2a7890 */ /* 0x000fe4000fffe00b */
[----:B------:R-:W-:Y:S02]  /*18a0*/  UIADD3 UR54, UPT, UPT, UR9, 0x4, UR11 ;  /* 0x0000000409367890 */ /* 0x000fe4000fffe00b */
[----:B------:R-:W-:Y:S02]  /*18b0*/  UIADD3 UR27, UPT, UPT, UR5, 0x28, URZ ;  /* 0x00000028051b7890 */ /* 0x000fe4000fffe0ff */
[----:B------:R-:W-:Y:S01]  /*18c0*/  UIADD3 UR6, UPT, UPT, UR6, UR9, URZ ;  /* 0x0000000906067290 */ /* 0x000fe2000fffe0ff */
[----:B------:R-:W-:Y:S01]  /*18d0*/  UMOV UR53, 0x40004040 ;  /* 0x4000404000357882 */ /* 0x000fe20000000000 */
[----:B------:R-:W-:Y:S01]  /*18e0*/  UMOV UR51, 0x40004040 ;  /* 0x4000404000337882 */ /* 0x000fe20000000000 */
[----:B------:R-:W-:Y:S01]  /*18f0*/  UMOV UR47, 0x40004040 ;  /* 0x40004040002f7882 */ /* 0x000fe20000000000 */
[----:B------:R-:W-:Y:S01]  /*1900*/  UMOV UR45, 0x40004040 ;  /* 0x40004040002d7882 */ /* 0x000fe20000000000 */
[----:B------:R-:W-:Y:S01]  /*1910*/  UMOV UR43, 0x40004040 ;  /* 0x40004040002b7882 */ /* 0x000fe20000000000 */
[----:B------:R-:W-:Y:S01]  /*1920*/  UMOV UR55, 0x40004040 ;  /* 0x4000404000377882 */ /* 0x000fe20000000000 */
[----:B------:R-:W-:Y:S05]  /*1930*/  @P1 BRA `(.L_x_29) ;  /* 0x0000000000101947 */ /* 0x000fea0003800000 */
[----:B------:R-:W-:Y:S06]  /*1940*/  USHF.L.U32 UR11, UR31, 0x1f, URZ ;  /* 0x0000001f1f0b7899 */ /* 0x000fec00080006ff */
[----:B-1----:R-:W-:Y:S04]  /*1950*/  MOV R0, UR11 ;  /* 0x0000000b00007c02 */ /* 0x002fe80008000f00 */
[----:B------:R-:W1:Y:S02]  /*1960*/  SYNCS.PHASECHK.TRANS64.TRYWAIT P0, [UR5], R0 ;  /* 0x00000000ff0075a7 */ /* 0x000e640008001105 */
[----:B-1----:R-:W-:Y:S05]  /*1970*/  @!P0 BRA `(.L_x_30) ;  /* 0x0000003000348947 */ /* 0x002fea0003800000 */
.L_x_29:
[----:B------:R3:W-:Y:S01]  /*1980*/  UTCHMMA.2CTA gdesc[UR50], gdesc[UR52], tmem[UR8], tmem[UR48], idesc[UR49], UP4 ;  /* 0x00ff3034320075ea */ /* 0x0007e2000a200008 */
[----:B------:R-:W-:Y:S01]  /*1990*/  UPLOP3.LUT UP4, UPT, UPT, UPT, UPT, 0x80, 0x8 ;  /* 0x000000000008789c */ /* 0x000fe20003f8f070 */
[----:B------:R3:W-:Y:S01]  /*19a0*/  UTCHMMA.2CTA gdesc[UR44], gdesc[UR46], tmem[UR8], tmem[UR40], idesc[UR41], UPT ;  /* 0x00ff282e2c0075ea */ /* 0x0007e2000ba00008 */
[----:B------:R3:W-:Y:S01]  /*19b0*/  UTCHMMA.2CTA gdesc[UR54], gdesc[UR42], tmem[UR8], tmem[UR38], idesc[UR39], UPT ;  /* 0x00ff262a360075ea */ /* 0x0007e2000ba00008 */
[----:B------:R-:W-:Y:S01]  /*19c0*/  UMOV UR56, UR28 ;  /* 0x0000001c00387c82 */ /* 0x000fe20008000000 */
[----:B------:R-:W-:Y:S01]  /*19d0*/  UMOV UR57, 0x40004040 ;  /* 0x4000404000397882 */ /* 0x000fe20000000000 */
[----:B------:R-:W-:Y:S01]  /*19e0*/  UMOV UR58, UR6 ;  /* 0x00000006003a7c82 */ /* 0x000fe20008000000 */
[----:B------:R-:W-:Y:S02]  /*19f0*/  UMOV UR59, 0x40004040 ;  /* 0x40004040003b7882 */ /* 0x000fe40000000000 */
[----:B------:R3:W-:Y:S01]  /*1a00*/  UTCHMMA.2CTA gdesc[UR58], gdesc[UR56], tmem[UR8], tmem[UR36], idesc[UR37], UPT ;  /* 0x00ff24383a0075ea */ /* 0x0007e2000ba00008 */
[----:B------:R3:W-:Y:S01]  /*1a10*/  UTCBAR.2CTA.MULTICAST [UR27], URZ, UR26 ;  /* 0x000000ff1b0073e9 */ /* 0x0007e2000820081a */
[----:B------:R-:W-:Y:S01]  /*1a20*/  NOP ;  /* 0x0000000000007918 */ /* 0x000fe20000000000 */
.L_x_28:
[----:B------:R-:W-:Y:S01]  /*1a30*/  UIADD3 UR30, UPT, UPT, UR30, 0x1, URZ ;  /* 0x000000011e1e7890 */ /* 0x000fe2000fffe0ff */
[----:B------:R-:W-:Y:S01]  /*1a40*/  PLOP3.LUT P1, PT, PT, PT, PT, 0x80, 0x8 ;  /* 0x000000000008781c */ /* 0x000fe20003f2f070 */
[----:B------:R-:W-:Y:S02]  /*1a50*/  UISETP.GT.U32.AND UP3, UPT, UR29, 0x3e, UPT ;  /* 0x0000003e1d00788c */ /* 0x000fe4000bf64070 */
[----:B------:R-:W-:Y:S02]  /*1a60*/  UISETP.NE.AND UP2, UPT, UR30, 0x5, UPT ;  /* 0x000000051e00788c */ /* 0x000fe4000bf45270 */
[----:B------:R-:W-:Y:S02]  /*1a70*/  UISETP.NE.OR UP3, UPT, UR14, URZ, UP3 ;  /* 0x000000ff0e00728c */ /* 0x000fe40009f65670 */
[----:B------:R-:W-:Y:S02]  /*1a80*/  USEL UR5, URZ, 0x1, UP2 ;  /* 0x00000001ff057887 */ /* 0x000fe40009000000 */
[----:B------:R-:W-:Y:S02]  /*1a90*/  USEL UR30, UR30, URZ, UP2 ;  /* 0x000000ff1e1e7287 */ /* 0x000fe40009000000 */
[----:B------:R-:W-:Y:S01]  /*1aa0*/  ULOP3.LUT UR31, UR31, UR5, URZ, 0x3c, !UPT ;  /* 0x000000051f1f7292 */ /* 0x000fe2000f8e3cff */
[----:B------:R-:W-:Y:S01]  /*1ab0*/  PLOP3.LUT P0, PT, PT, PT, UP3, 0x80, 0x8 ;  /* 0x000000000008781c */ /* 0x000fe20003f0f038 */
[----:B------:R-:W-:Y:S03]  /*1ac0*/  UIADD3 UR29, UPT, UPT, UR29, 0x1, URZ ;  /* 0x000000011d1d7890 */ /* 0x000fe6000fffe0ff */
[----:B------:R-:W-:Y:S02]  /*1ad0*/  @!UP3 USHF.L.U32 UR5, UR31, 0x1f, URZ ;  /* 0x0000001f1f05b899 */ /* 0x000fe400080006ff */
[----:B------:R-:W-:Y:S02]  /*1ae0*/  @!UP3 ULEA UR6, UR30, UR4, 0x3 ;  /* 0x000000041e06b291 */ /* 0x000fe4000f8e18ff */
[----:B------:R-:W-:Y:S02]  /*1af0*/  UISETP.NE.AND UP2, UPT, UR29, 0x40, UPT ;  /* 0x000000401d00788c */ /* 0x000fe4000bf45270 */
[----:B-1----:R-:W-:Y:S05]  /*1b00*/  IMAD.U32 R0, RZ, RZ, UR5 ;  /* 0x00000005ff007e24 */ /* 0x002fea000f8e00ff */
[----:B------:R4:W5:Y:S02]  /*1b10*/  @!P0 SYNCS.PHASECHK.TRANS64.TRYWAIT P1, [UR6], R0 ;  /* 0x00000000ff0085a7 */ /* 0x0009640008021106 */
[----:B------:R-:W-:Y:S05]  /*1b20*/  BRA.U UP2, `(.L_x_31) ;  /* 0xfffffffd02347547 */ /* 0x000fea000b83ffff */
[----:B------:R-:W-:Y:S05]  /*1b30*/  BRA.U UP1, `(.L_x_32) ;  /* 0x00000001010c7547 */ /* 0x000fea000b800000 */
[----:B------:R-:W-:-:S09]  /*1b40*/  UIADD3 UR7, UPT, UPT, UR7, 0x50, URZ ;  /* 0x0000005007077890 */ /* 0x000fd2000fffe0ff */
[----:B------:R1:W-:Y:S01]  /*1b50*/  UTCBAR.2CTA.MULTICAST [UR7], URZ, UR25 ;  /* 0x000000ff070073e9 */ /* 0x0003e20008200819 */
[----:B------:R-:W-:Y:S02]  /*1b60*/  NOP ;  /* 0x0000000000007918 */ /* 0x000fe40000000000 */
.L_x_32:
[----:B------:R-:W-:-:S04]  /*1b70*/  UIADD3 UR32, UPT, UPT, UR32, 0x1, URZ ;  /* 0x0000000120207890 */ /* 0x000fc8000fffe0ff */
[----:B------:R-:W-:-:S04]  /*1b80*/  UISETP.NE.AND UP2, UPT, UR32, 0x2, UPT ;  /* 0x000000022000788c */ /* 0x000fc8000bf45270 */
[----:B------:R-:W-:Y:S02]  /*1b90*/  USEL UR32, UR32, URZ, UP2 ;  /* 0x000000ff20207287 */ /* 0x000fe40009000000 */
[----:B------:R-:W-:Y:S02]  /*1ba0*/  USEL UR5, URZ, 0x1, UP2 ;  /* 0x00000001ff057887 */ /* 0x000fe40009000000 */
[----:B------:R-:W-:-:S04]  /*1bb0*/  UISETP.GE.AND UP2, UPT, UR24, 0x40, UPT ;  /* 0x000000401800788c */ /* 0x000fc8000bf46270 */
[----:B------:R-:W-:-:S05]  /*1bc0*/  LOP3.LUT R5, R5, UR5, RZ, 0x3c, !PT ;  /* 0x0000000505057c12 */ /* 0x000fca000f8e3cff */
[----:B------:R-:W-:Y:S05]  /*1bd0*/  BRA.U !UP2, `(.L_x_33) ;  /* 0xfffffff90ad07547 */ /* 0x000fea000b83ffff */
[----:B------:R-:W-:-:S06]  /*1be0*/  UIADD3 UR32, UPT, UPT, UR32, 0x1, URZ ;  /* 0x0000000120207890 */ /* 0x000fcc000fffe0ff */
[----:B------:R-:W-:Y:S02]  /*1bf0*/  MOV R6, UR32 ;  /* 0x0000002000067c02 */ /* 0x000fe40008000f00 */
.L_x_25:
[----:B------:R-:W-:-:S09]  /*1c00*/  UISETP.NE.AND UP0, UPT, UR13, URZ, UPT ;  /* 0x000000ff0d00728c */ /* 0x000fd2000bf05270 */
[----:B------:R-:W-:Y:S05]  /*1c10*/  BRA.U UP0, `(.L_x_24) ;  /* 0x00000001002c7547 */ /* 0x000fea000b800000 */
[----:B----4-:R-:W4:Y:S01]  /*1c20*/  S2R R0, SR_CgaCtaId ;  /* 0x0000000000007919 */ /* 0x010f220000008800 */
[----:B------:R-:W-:Y:S02]  /*1c30*/  ISETP.NE.AND P0, PT, R6, 0x2, PT ;  /* 0x000000020600780c */ /* 0x000fe40003f05270 */
[----:B------:R-:W-:Y:S02]  /*1c40*/  MOV R3, 0x400 ;  /* 0x0000040000037802 */ /* 0x000fe40000000f00 */
[----:B------:R-:W-:-:S04]  /*1c50*/  SEL R2, RZ, 0x1, P0 ;  /* 0x00000001ff027807 */ /* 0x000fc80000000000 */
[----:B------:R-:W-:-:S05]  /*1c60*/  LOP3.LUT R2, R5, R2, RZ, 0x3c, !PT ;  /* 0x0000000205027212 */ /* 0x000fca00078e3cff */
[----:B------:R-:W-:Y:S01]  /*1c70*/  IMAD.U32 R2, R2, -0x80000000, RZ ;  /* 0x8000000002027824 */ /* 0x000fe200078e00ff */
[----:B----4-:R-:W-:Y:S02]  /*1c80*/  LEA R0, R0, R3, 0x18 ;  /* 0x0000000300007211 */ /* 0x010fe400078ec0ff */
[----:B------:R-:W-:-:S05]  /*1c90*/  SEL R3, R6, RZ, P0 ;  /* 0x000000ff06037207 */ /* 0x000fca0000000000 */
[----:B------:R-:W-:-:S04]  /*1ca0*/  IMAD R0, R3, 0x8, R0 ;  /* 0x0000000803007824 */ /* 0x000fc800078e0200 */
[----:B------:R-:W4:Y:S02]  /*1cb0*/  SYNCS.PHASECHK.TRANS64.TRYWAIT P0, [R0+URZ+0x60], R2 ;  /* 0x00006002000075a7 */ /* 0x000f2400080011ff */
[----:B----4-:R-:W-:Y:S05]  /*1cc0*/  @!P0 BRA `(.L_x_34) ;  /* 0x0000002c00808947 */ /* 0x010fea0003800000 */
.L_x_24:
[----:B------:R-:W-:-:S06]  /*1cd0*/  UISETP.GT.AND UP0, UPT, UR23, 0x3, UPT ;  /* 0x000000031700788c */ /* 0x000fcc000bf04270 */
[----:B------:R-:W-:-:S13]  /*1ce0*/  PLOP3.LUT P0, PT, PT, PT, UP0, 0x80, 0x8 ;  /* 0x000000000008781c */ /* 0x000fda0003f0f008 */
[----:B-12345:R-:W-:Y:S05]  /*1cf0*/  @P0 EXIT ;  /* 0x000000000000094d */ /* 0x03efea0003800000 */
[----:B------:R-:W-:-:S09]  /*1d00*/  UISETP.NE.AND UP0, UPT, UR23, URZ, UPT ;  /* 0x000000ff1700728c */ /* 0x000fd2000bf05270 */
[----:B------:R-:W-:Y:S05]  /*1d10*/  BRA.U UP0, `(.L_x_35) ;  /* 0x00000005008c7547 */ /* 0x000fea000b800000 */
[----:B------:R-:W1:Y:S01]  /*1d20*/  S2R R5, SR_CgaCtaId ;  /* 0x0000000000057919 */ /* 0x000e620000008800 */
[----:B------:R-:W-:Y:S01]  /*1d30*/  NOP ;  /* 0x0000000000007918 */ /* 0x000fe20000000000 */
[----:B------:R-:W-:-:S04]  /*1d40*/  MOV R2, 0x40 ;  /* 0x0000004000027802 */ /* 0x000fc80000000f00 */
[----:B-1----:R-:W-:-:S05]  /*1d50*/  LEA R2, R5, R2, 0x18 ;  /* 0x0000000205027211 */ /* 0x002fca00078ec0ff */
[----:B------:R-:W1:Y:S02]  /*1d60*/  LDS.U8 R0, [R2] ;  /* 0x0000000002007984 */ /* 0x000e640000000000 */
[----:B-1----:R-:W-:Y:S02]  /*1d70*/  ISETP.NE.AND P0, PT, R0, RZ, PT ;  /* 0x000000ff0000720c */ /* 0x002fe40003f05270 */
[----:B------:R-:W-:-:S04]  /*1d80*/  MOV R0, 0x400 ;  /* 0x0000040000007802 */ /* 0x000fc80000000f00 */
[----:B------:R-:W-:-:S07]  /*1d90*/  LEA R0, R5, R0, 0x18 ;  /* 0x0000000005007211 */ /* 0x000fce00078ec0ff */
[----:B------:R-:W-:Y:S05]  /*1da0*/  @P0 BRA `(.L_x_36) ;  /* 0x0000000400500947 */ /* 0x000fea0003800000 */
[C---:B------:R-:W-:Y:S02]  /*1db0*/  LOP3.LUT R2, R5.reuse, 0x1, RZ, 0xc0, !PT ;  /* 0x0000000105027812 */ /* 0x040fe400078ec0ff */
[----:B------:R-:W-:Y:S02]  /*1dc0*/  LOP3.LUT R12, R5, 0x1, RZ, 0x3c, !PT ;  /* 0x00000001050c7812 */ /* 0x000fe400078e3cff */
[----:B------:R-:W-:-:S13]  /*1dd0*/  ISETP.NE.U32.AND P1, PT, R2, 0x1, PT ;  /* 0x000000010200780c */ /* 0x000fda0003f25070 */
[----:B------:R-:W-:Y:S05]  /*1de0*/  @!P1 BRA `(.L_x_37) ;  /* 0x0000000000c49947 */ /* 0x000fea0003800000 */
[----:B------:R-:W-:Y:S01]  /*1df0*/  ELECT P0, URZ, PT ;  /* 0x0000000000ff782f */ /* 0x000fe20003800000 */
[----:B------:R-:W-:-:S12]  /*1e00*/  BSSY B0, `(.L_x_37) ;  /* 0x000002f000007945 */ /* 0x000fd80003800000 */
[----:B------:R-:W-:Y:S05]  /*1e10*/  @!P0 BRA `(.L_x_38) ;  /* 0x0000000000b48947 */ /* 0x000fea0003800000 */
[----:B------:R-:W-:-:S05]  /*1e20*/  UMOV UR4, 0x10 ;  /* 0x0000001000047882 */ /* 0x000fca0000000000 */
[----:B------:R-:W-:Y:S04]  /*1e30*/  DEPBAR.LE SB1, 0x36 ;  /* 0x00009d800000791a */ /* 0x000fe80000000000 */
[----:B------:R-:W1:Y:S02]  /*1e40*/  UTCATOMSWS.2CTA.FIND_AND_SET.ALIGN UP0, UR4, UR4 ;  /* 0x00000004000475e3 */ /* 0x000e640008200800 */
[----:B-1----:R-:W-:Y:S01]  /*1e50*/  PLOP3.LUT P0, PT, PT, PT, UP0, 0x80, 0x8 ;  /* 0x000000000008781c */ /* 0x002fe20003f0f008 */
[----:B------:R-:W-:-:S03]  /*1e60*/  IMAD.U32 R10, RZ, RZ, UR4 ;  /* 0x00000004ff0a7e24 */ /* 0x000fc6000f8e00ff */
[----:B------:R-:W-:-:S04]  /*1e70*/  SEL R2, RZ, 0xffffffff, !P0 ;  /* 0xffffffffff027807 */ /* 0x000fc80004000000 */
[----:B------:R-:W-:-:S13]  /*1e80*/  ISETP.NE.AND P0, PT, R2, RZ, PT ;  /* 0x000000ff0200720c */ /* 0x000fda0003f05270 */
[----:B------:R-:W-:Y:S05]  /*1e90*/  @P0 BRA `(.L_x_39) ;  /* 0x0000000000240947 */ /* 0x000fea0003800000 */
.L_x_40:
[----:B------:R-:W-:Y:S05]  /*1ea0*/  NANOSLEEP 0x64 ;  /* 0x000000640000795d */ /* 0x000fea0003800000 */
[----:B------:R-:W-:-:S05]  /*1eb0*/  UMOV UR4, 0x10 ;  /* 0x0000001000047882 */ /* 0x000fca0000000000 */
[----:B------:R-:W-:Y:S04]  /*1ec0*/  DEPBAR.LE SB1, 0x36 ;  /* 0x00009d800000791a */ /* 0x000fe80000000000 */
[----:B------:R-:W1:Y:S02]  /*1ed0*/  UTCATOMSWS.2CTA.FIND_AND_SET.ALIGN UP0, UR4, UR4 ;  /* 0x00000004000475e3 */ /* 0x000e640008200800 */
[----:B-1----:R-:W-:Y:S01]  /*1ee0*/  PLOP3.LUT P0, PT, PT, PT, UP0, 0x80, 0x8 ;  /* 0x000000000008781c */ /* 0x002fe20003f0f008 */
[----:B------:R-:W-:-:S03]  /*1ef0*/  IMAD.U32 R10, RZ, RZ, UR4 ;  /* 0x00000004ff0a7e24 */ /* 0x000fc6000f8e00ff */
[----:B------:R-:W-:-:S04]  /*1f00*/  SEL R2, RZ, 0xffffffff, !P0 ;  /* 0xffffffffff027807 */ /* 0x000fc80004000000 */
[----:B------:R-:W-:-:S13]  /*1f10*/  ISETP.NE.AND P0, PT, R2, RZ, PT ;  /* 0x000000ff0200720c */ /* 0x000fda0003f05270 */
[----:B------:R-:W-:Y:S05]  /*1f20*/  @!P0 BRA `(.L_x_40) ;  /* 0xfffffffc00dc8947 */ /* 0x000fea000383ffff */
.L_x_39:
[----:B------:R-:W-:Y:S01]  /*1f30*/  MOV R2, 0x60 ;  /* 0x0000006000027802 */ /* 0x000fe20000000f00 */
[----:B------:R-:W-:Y:S02]  /*1f40*/  VIADD R9, R0, 0x78 ;  /* 0x0000007800097836 */ /* 0x000fe40000000000 */
[----:B------:R-:W-:Y:S01]  /*1f50*/  IMAD.MOV.U32 R8, RZ, RZ, 0x4 ;  /* 0x00000004ff087424 */ /* 0x000fe200078e00ff */
[----:B------:R-:W-:Y:S02]  /*1f60*/  LEA R13, R5, R2, 0x18 ;  /* 0x00000002050d7211 */ /* 0x000fe400078ec0ff */
[----:B------:R-:W-:-:S03]  /*1f70*/  MOV R2, 0x58 ;  /* 0x0000005800027802 */ /* 0x000fc60000000f00 */
[----:B------:R-:W1:Y:S01]  /*1f80*/  LDS R6, [R13] ;  /* 0x000000000d067984 */ /* 0x000e620000000800 */
[----:B------:R-:W-:Y:S01]  /*1f90*/  LEA R3, R5, R2, 0x18 ;  /* 0x0000000205037211 */ /* 0x000fe200078ec0ff */
[----:B-1----:R-:W-:-:S04]  /*1fa0*/  IMAD.U32 R6, R6, -0x80000000, RZ ;  /* 0x8000000006067824 */ /* 0x002fc800078e00ff */
[----:B------:R-:W1:Y:S02]  /*1fb0*/  SYNCS.PHASECHK.TRANS64.TRYWAIT P0, [R3+URZ], R6 ;  /* 0x00000006030075a7 */ /* 0x000e6400080011ff */
[----:B-1----:R-:W-:Y:S05]  /*1fc0*/  @P0 BRA `(.L_x_41) ;  /* 0x0000000000080947 */ /* 0x002fea0003800000 */
[----:B------:R-:W1:Y:S02]  /*1fd0*/  SYNCS.PHASECHK.TRANS64.TRYWAIT P0, [R3+URZ], R6 ;  /* 0x00000006030075a7 */ /* 0x000e6400080011ff */
[----:B-1----:R-:W-:Y:S05]  /*1fe0*/  @!P0 BRA `(.L_x_42) ;  /* 0x0000002800d08947 */ /* 0x002fea0003800000 */
.L_x_41:
[----:B-1----:R-:W-:Y:S01]  /*1ff0*/  PRMT R3, R12, 0x654, R3 ;  /* 0x000006540c037816 */ /* 0x002fe20000000003 */
[----:B------:R-:W-:Y:S01]  /*2000*/  IMAD.SHL.U32 R11, R10, 0x20, RZ ;  /* 0x000000200a0b7824 */ /* 0x000fe200078e00ff */
[----:B------:R-:W-:Y:S01]  /*2010*/  PRMT R2, R12, 0x654, R9 ;  /* 0x000006540c027816 */ /* 0x000fe20000000009 */
[----:B------:R-:W-:Y:S01]  /*2020*/  IMAD.MOV.U32 R7, RZ, RZ, 0xffff ;  /* 0x0000ffffff077424 */ /* 0x000fe200078e00ff */
[----:B------:R1:W-:Y:S01]  /*2030*/  SYNCS.ARRIVE.TRANS64.RED RZ, [R3+URZ], R8 ;  /* 0x0000000803ff79a7 */ /* 0x0003e200080004ff */
[----:B------:R-:W-:Y:S01]  /*2040*/  IMAD.MOV.U32 R6, RZ, RZ, 0x1 ;  /* 0x00000001ff067424 */ /* 0x000fe200078e00ff */
[----:B------:R2:W-:Y:S01]  /*2050*/  STS [R0+0x78], R11 ;  /* 0x0000780b00007388 */ /* 0x0005e20000000800 */
[----:B------:R-:W-:Y:S01]  /*2060*/  VIADD R9, R10, 0x10 ;  /* 0x000000100a097836 */ /* 0x000fe20000000000 */
[----:B------:R-:W-:Y:S02]  /*2070*/  SHF.L.U32 R7, R7, R10, RZ ;  /* 0x0000000a07077219 */ /* 0x000fe400000006ff */
[----:B------:R2:W-:Y:S01]  /*2080*/  STAS [R2.64], R10 ;  /* 0x0000000a02007dbd */ /* 0x0005e2000c0008ff */
[----:B------:R-:W-:-:S04]  /*2090*/  MOV R14, 0x50 ;  /* 0x00000050000e7802 */ /* 0x000fc80000000f00 */
[----:B------:R-:W-:Y:S02]  /*20a0*/  LEA R14, R5, R14, 0x18 ;  /* 0x0000000e050e7211 */ /* 0x000fe400078ec0ff */
[----:B-1----:R-:W-:-:S04]  /*20b0*/  SHF.L.U32 R8, R6, R9, RZ ;  /* 0x0000000906087219 */ /* 0x002fc800000006ff */
[----:B------:R-:W-:-:S05]  /*20c0*/  LOP3.LUT R7, R8, R7, RZ, 0xfc, !PT ;  /* 0x0000000708077212 */ /* 0x000fca00078efcff */
[----:B------:R2:W-:Y:S04]  /*20d0*/  ATOMS.OR RZ, [R14], R7 ;  /* 0x000000070eff738c */ /* 0x0005e80003000000 */
[----:B------:R2:W-:Y:S02]  /*20e0*/  ATOMS.XOR RZ, [R13], R6 ;  /* 0x000000060dff738c */ /* 0x0005e40003800000 */
.L_x_38:
[----:B------:R-:W-:Y:S05]  /*20f0*/  BSYNC B0 ;  /* 0x0000000000007941 */ /* 0x000fea0003800000 */
.L_x_37:
[----:B------:R-:W-:Y:S05]  /*2100*/  @P1 BRA `(.L_x_43) ;  /* 0x0000000000881947 */ /* 0x000fea0003800000 */
[----:B------:R-:W-:Y:S05]  /*2110*/  WARPSYNC.ALL ;  /* 0x0000000000007948 */ /* 0x000fea0003800000 */
[----:B------:R-:W-:Y:S01]  /*2120*/  NOP ;  /* 0x0000000000007918 */ /* 0x000fe20000000000 */
[----:B------:R-:W-:-:S13]  /*2130*/  ELECT P0, URZ, PT ;  /* 0x0000000000ff782f */ /* 0x000fda0003800000 */
[----:B------:R-:W-:Y:S05]  /*2140*/  @!P0 BRA `(.L_x_43) ;  /* 0x0000000000788947 */ /* 0x000fea0003800000 */
[----:B--2---:R-:W-:Y:S02]  /*2150*/  MOV R2, 0x60 ;  /* 0x0000006000027802 */ /* 0x004fe40000000f00 */
[----:B------:R-:W-:Y:S02]  /*2160*/  MOV R6, 0x58 ;  /* 0x0000005800067802 */ /* 0x000fe40000000f00 */
[C---:B------:R-:W-:Y:S02]  /*2170*/  LEA R9, R5.reuse, R2, 0x18 ;  /* 0x0000000205097211 */ /* 0x040fe400078ec0ff */
[----:B------:R-:W-:-:S03]  /*2180*/  LEA R7, R5, R6, 0x18 ;  /* 0x0000000605077211 */ /* 0x000fc600078ec0ff */
[----:B------:R-:W1:Y:S02]  /*2190*/  LDS R2, [R9] ;  /* 0x0000000009027984 */ /* 0x000e640000000800 */
[----:B-1----:R-:W-:-:S04]  /*21a0*/  IMAD.U32 R2, R2, -0x80000000, RZ ;  /* 0x8000000002027824 */ /* 0x002fc800078e00ff */
[----:B------:R-:W1:Y:S02]  /*21b0*/  SYNCS.PHASECHK.TRANS64.TRYWAIT P0, [R7+URZ], R2 ;  /* 0x00000002070075a7 */ /* 0x000e6400080011ff */
[----:B-1----:R-:W-:Y:S05]  /*21c0*/  @P0 BRA `(.L_x_44) ;  /* 0x0000000000080947 */ /* 0x002fea0003800000 */
[----:B------:R-:W1:Y:S02]  /*21d0*/  SYNCS.PHASECHK.TRANS64.TRYWAIT P0, [R7+URZ], R2 ;  /* 0x00000002070075a7 */ /* 0x000e6400080011ff */
[----:B-1----:R-:W-:Y:S05]  /*21e0*/  @!P0 BRA `(.L_x_45) ;  /* 0x0000002800688947 */ /* 0x002fea0003800000 */
.L_x_44:
[----:B------:R-:W2:Y:S01]  /*21f0*/  LDS R6, [R0+0x78] ;  /* 0x0000780000067984 */ /* 0x000ea20000000800 */
[----:B-1----:R-:W-:Y:S01]  /*2200*/  IMAD.MOV.U32 R3, RZ, RZ, 0xffff ;  /* 0x0000ffffff037424 */ /* 0x002fe200078e00ff */
[----:B------:R-:W-:Y:S01]  /*2210*/  PRMT R7, R12, 0x654, R7 ;  /* 0x000006540c077816 */ /* 0x000fe20000000007 */
[----:B------:R-:W-:Y:S02]  /*2220*/  IMAD.MOV.U32 R2, RZ, RZ, 0x1 ;  /* 0x00000001ff027424 */ /* 0x000fe400078e00ff */
[C---:B--2---:R-:W-:Y:S01]  /*2230*/  IMAD.SHL.U32 R13, R6.reuse, 0x20, RZ ;  /* 0x00000020060d7824 */ /* 0x044fe200078e00ff */
[----:B------:R-:W-:Y:S01]  /*2240*/  SHF.L.U32 R3, R3, R6, RZ ;  /* 0x0000000603037219 */ /* 0x000fe200000006ff */
[----:B------:R-:W-:-:S03]  /*2250*/  VIADD R11, R6, 0x10 ;  /* 0x00000010060b7836 */ /* 0x000fc60000000000 */
[----:B------:R1:W-:Y:S01]  /*2260*/  STS [R0+0x78], R13 ;  /* 0x0000780d00007388 */ /* 0x0003e20000000800 */
[----:B------:R-:W-:Y:S02]  /*2270*/  MOV R6, 0x50 ;  /* 0x0000005000067802 */ /* 0x000fe40000000f00 */
[----:B------:R-:W-:Y:S02]  /*2280*/  SHF.L.U32 R8, R2, R11, RZ ;  /* 0x0000000b02087219 */ /* 0x000fe400000006ff */
[----:B------:R-:W-:Y:S02]  /*2290*/  LEA R6, R5, R6, 0x18 ;  /* 0x0000000605067211 */ /* 0x000fe400078ec0ff */
[----:B------:R-:W-:-:S05]  /*22a0*/  LOP3.LUT R3, R8, R3, RZ, 0xfc, !PT ;  /* 0x0000000308037212 */ /* 0x000fca00078efcff */
[----:B------:R1:W-:Y:S01]  /*22b0*/  ATOMS.OR RZ, [R6], R3 ;  /* 0x0000000306ff738c */ /* 0x0003e20003000000 */
[----:B------:R1:W-:Y:S03]  /*22c0*/  SYNCS.ARRIVE.TRANS64.RED.A1T0 RZ, [R7+URZ], RZ ;  /* 0x000000ff07ff79a7 */ /* 0x0003e600081004ff */
[----:B------:R1:W-:Y:S01]  /*22d0*/  ATOMS.XOR RZ, [R9], R2 ;  /* 0x0000000209ff738c */ /* 0x0003e20003800000 */
[----:B------:R-:W-:Y:S05]  /*22e0*/  BRA `(.L_x_43) ;  /* 0x0000000000107947 */ /* 0x000fea0003800000 */
.L_x_36:
[----:B------:R-:W-:Y:S02]  /*22f0*/  MOV R3, 0xffffffff ;  /* 0xffffffff00037802 */ /* 0x000fe40000000f00 */
[----:B------:R-:W-:-:S03]  /*2300*/  MOV R2, 0x2330 ;  /* 0x0000233000027802 */ /* 0x000fc60000000f00 */
[----:B------:R1:W-:Y:S04]  /*2310*/  STS [R0+0x78], R3 ;  /* 0x0000780300007388 */ /* 0x0003e80000000800 */
[----:B-1----:R-:W-:Y:S05]  /*2320*/  CALL.REL.NOINC `($__internal_1_$__cuda_sm10x_tcgen05_guardrail_trap_phase_invalid_during_alloc) ;  /* 0x00000028006c7944 */ /* 0x002fea0003c00000 */
.L_x_43:
[----:B------:R-:W-:Y:S05]  /*2330*/  WARPSYNC.ALL ;  /* 0x0000000000007948 */ /* 0x000fea0003800000 */
[----:B------:R-:W-:Y:S01]  /*2340*/  NOP ;  /* 0x0000000000007918 */ /* 0x000fe20000000000 */
.L_x_35:
[----:B------:R-:W3:Y:S08]  /*2350*/  S2UR UR4, SR_CgaCtaId ;  /* 0x00000000000479c3 */ /* 0x000ef00000008800 */
[----:B------:R-:W-:Y:S01]  /*2360*/  BAR.SYNC.DEFER_BLOCKING 0x2, 0xa0 ;  /* 0x0082800000007b1d */ /* 0x000fe20000010000 */
[----:B-12---:R-:W-:-:S07]  /*2370*/  MOV R3, 0x400 ;  /* 0x0000040000037802 */ /* 0x006fce0000000f00 */
[----:B------:R-:W1:Y:S01]  /*2380*/  S2UR UR7, SR_CTAID.Z ;  /* 0x00000000000779c3 */ /* 0x000e620000002700 */
[----:B---3--:R-:W-:-:S05]  /*2390*/  IMAD.U32 R0, RZ, RZ, UR4 ;  /* 0x00000004ff007e24 */ /* 0x008fca000f8e00ff */
[----:B------:R-:W-:Y:S01]  /*23a0*/  LEA R3, R0, R3, 0x18 ;  /* 0x0000000300037211 */ /* 0x000fe200078ec0ff */
[----:B-1----:R-:W-:-:S04]  /*23b0*/  UISETP.GT.U32.AND UP0, UPT, UR7, 0x3f, UPT ;  /* 0x0000003f0700788c */ /* 0x002fc8000bf04070 */
[----:B------:R-:W1:Y:S02]  /*23c0*/  LDS R2, [R3+0x78] ;  /* 0x0000780003027984 */ /* 0x000e640000000800 */
[----:B-1----:R-:W-:-:S03]  /*23d0*/  R2UR UR11, R2 ;  /* 0x00000000020b72ca */ /* 0x002fc600000e0000 */
[----:B------:R-:W-:-:S12]  /*23e0*/  BRA.U UP0, `(.L_x_46) ;  /* 0x0000002100407547 */ /* 0x000fd8000b800000 */
[----:B------:R-:W1:Y:S01]  /*23f0*/  LDCU.64 UR4, c[0x0][0x5c0] ;  /* 0x0000b800ff0477ac */ /* 0x000e620008000a00 */
[----:B------:R-:W-:Y:S01]  /*2400*/  SHF.R.U32.HI R0, RZ, 0x5, R4 ;  /* 0x00000005ff007819 */ /* 0x000fe20000011604 */
[----:B------:R-:W-:Y:S01]  /*2410*/  IMAD.SHL.U32 R5, R4, 0x40, RZ ;  /* 0x0000004004057824 */ /* 0x000fe200078e00ff */
[----:B------:R-:W2:Y:S01]  /*2420*/  S2UR UR26, SR_CTAID.Y ;  /* 0x00000000001a79c3 */ /* 0x000ea20000002600 */
[----:B------:R-:W3:Y:S01]  /*2430*/  LDCU UR24, c[0x0][0x5d0] ;  /* 0x0000ba00ff1877ac */ /* 0x000ee20008000800 */
[----:B------:R-:W-:Y:S02]  /*2440*/  R2UR UR23, R0 ;  /* 0x00000000001772ca */ /* 0x000fe400000e0000 */
[----:B------:R-:W-:Y:S01]  /*2450*/  LOP3.LUT R5, R5, 0x7c0, RZ, 0xc0, !PT ;  /* 0x000007c005057812 */ /* 0x000fe200078ec0ff */
[----:B------:R-:W4:Y:S01]  /*2460*/  LDCU UR13, c[0x0][0x374] ;  /* 0x00006e80ff0d77ac */ /* 0x000f220008000800 */
[----:B------:R-:W4:Y:S01]  /*2470*/  LDCU UR10, c[0x0][0x370] ;  /* 0x00006e00ff0a77ac */ /* 0x000f220008000800 */
[----:B------:R-:W-:-:S02]  /*2480*/  UIADD3 UR28, UPT, UPT, UR12, UR12, URZ ;  /* 0x0000000c0c1c7290 */ /* 0x000fc4000fffe0ff */
[----:B-1----:R-:W-:-:S06]  /*2490*/  UIMAD.WIDE.U32 UR8, UR7, UR5, URZ ;  /* 0x00000005070872a5 */ /* 0x002fcc000f8e00ff */
[----:B------:R-:W-:Y:S01]  /*24a0*/  IMAD.U32 R0, RZ, RZ, UR23 ;  /* 0x00000017ff007e24 */ /* 0x000fe2000f8e00ff */
[----:B------:R-:W1:Y:S03]  /*24b0*/  LDCU.64 UR34, c[0x0][0x348] ;  /* 0x00006900ff2277ac */ /* 0x000e660008000a00 */
[----:B------:R-:W-:Y:S01]  /*24c0*/  IMAD R0, R0, 0x800, R5 ;  /* 0x0000080000007824 */ /* 0x000fe200078e0205 */
[----:B------:R-:W-:Y:S02]  /*24d0*/  UIADD3 UR5, UPT, UPT, UR7, -UR9, URZ ;  /* 0x8000000907057290 */ /* 0x000fe4000fffe0ff */
[----:B------:R-:W-:Y:S01]  /*24e0*/  ULEA UR31, UR23, UR11, 0x15 ;  /* 0x0000000b171f7291 */ /* 0x000fe2000f8ea8ff */
[----:B------:R-:W-:Y:S01]  /*24f0*/  IMAD.IADD R0, R3, 0x1, R0 ;  /* 0x0000000103007824 */ /* 0x000fe200078e0200 */
[----:B------:R-:W-:Y:S02]  /*2500*/  USHF.R.U32.HI UR5, URZ, UR20, UR5 ;  /* 0x00000014ff057299 */ /* 0x000fe40008011605 */
[----:B----4-:R-:W-:Y:S01]  /*2510*/  UIMAD UR10, UR13, UR10, URZ ;  /* 0x0000000a0d0a72a4 */ /* 0x010fe2000f8e02ff */
[C---:B------:R-:W-:Y:S01]  /*2520*/  VIADD R2, R0.reuse, 0x8420 ;  /* 0x0000842000027836 */ /* 0x040fe20000000000 */
[----:B------:R-:W-:Y:S01]  /*2530*/  UIADD3 UR5, UPT, UPT, UR9, UR5, URZ ;  /* 0x0000000509057290 */ /* 0x000fe2000fffe0ff */
[C---:B------:R-:W-:Y:S01]  /*2540*/  VIADD R3, R0.reuse, 0x8410 ;  /* 0x0000841000037836 */ /* 0x040fe20000000000 */
[----:B------:R-:W-:Y:S01]  /*2550*/  UMOV UR30, URZ ;  /* 0x000000ff001e7c82 */ /* 0x000fe20008000000 */
[----:B------:R-:W-:Y:S01]  /*2560*/  VIADD R5, R0, 0x8430 ;  /* 0x0000843000057836 */ /* 0x000fe20000000000 */
[----:B------:R-:W-:Y:S01]  /*2570*/  USHF.R.U32.HI UR8, URZ, UR19, UR5 ;  /* 0x00000013ff087299 */ /* 0x000fe20008011605 */
[----:B------:R-:W-:Y:S01]  /*2580*/  SHF.R.U32.HI R73, RZ, 0x3, R2 ;  /* 0x00000003ff497819 */ /* 0x000fe20000011602 */
[----:B------:R-:W-:Y:S01]  /*2590*/  UMOV UR29, URZ ;  /* 0x000000ff001d7c82 */ /* 0x000fe20008000000 */
[----:B------:R-:W-:Y:S01]  /*25a0*/  SHF.R.U32.HI R72, RZ, 0x3, R3 ;  /* 0x00000003ff487819 */ /* 0x000fe20000011603 */
[----:B------:R-:W-:Y:S01]  /*25b0*/  UIADD3 UR8, UPT, UPT, -UR8, URZ, URZ ;  /* 0x000000ff08087290 */ /* 0x000fe2000fffe1ff */
[----:B------:R-:W-:Y:S01]  /*25c0*/  LOP3.LUT R73, R2, 0x30, R73, 0x78, !PT ;  /* 0x0000003002497812 */ /* 0x000fe200078e7849 */
[C---:B------:R-:W-:Y:S01]  /*25d0*/  VIADD R2, R0.reuse, 0x8400 ;  /* 0x0000840000027836 */ /* 0x040fe20000000000 */
[----:B------:R-:W-:Y:S01]  /*25e0*/  SHF.R.U32.HI R74, RZ, 0x3, R5 ;  /* 0x00000003ff4a7819 */ /* 0x000fe20000011605 */
[----:B------:R-:W-:Y:S01]  /*25f0*/  UIMAD UR8, UR4, UR8, UR7 ;  /* 0x00000008040872a4 */ /* 0x000fe2000f8e0207 */
[----:B------:R-:W-:Y:S01]  /*2600*/  LOP3.LUT R72, R3, 0x30, R72, 0x78, !PT ;  /* 0x0000003003487812 */ /* 0x000fe200078e7848 */
[----:B------:R-:W4:Y:S01]  /*2610*/  LDCU.64 UR4, c[0x0][0x5d8] ;  /* 0x0000bb00ff0477ac */ /* 0x000f220008000a00 */
[----:B------:R-:W-:Y:S01]  /*2620*/  SHF.R.U32.HI R71, RZ, 0x3, R2 ;  /* 0x00000003ff477819 */ /* 0x000fe20000011602 */
[----:B------:R-:W-:Y:S01]  /*2630*/  VIADD R3, R0, 0x430 ;  /* 0x0000043000037836 */ /* 0x000fe20000000000 */
[----:B------:R-:W-:Y:S01]  /*2640*/  LOP3.LUT R74, R5, 0x30, R74, 0x78, !PT ;  /* 0x00000030054a7812 */ /* 0x000fe200078e784a */
[----:B---3--:R-:W-:Y:S01]  /*2650*/  UIMAD.WIDE.U32 UR24, UR8, UR24, URZ ;  /* 0x00000018081872a5 */ /* 0x008fe2000f8e00ff */
[----:B------:R-:W-:Y:S01]  /*2660*/  LOP3.LUT R71, R2, 0x30, R71, 0x78, !PT ;  /* 0x0000003002477812 */ /* 0x000fe200078e7847 */
[C---:B------:R-:W-:Y:S01]  /*2670*/  VIADD R2, R0.reuse, 0x420 ;  /* 0x0000042000027836 */ /* 0x040fe20000000000 */
[----:B------:R-:W-:Y:S01]  /*2680*/  SHF.R.U32.HI R70, RZ, 0x3, R3 ;  /* 0x00000003ff467819 */ /* 0x000fe20000011603 */
[----:B------:R-:W-:-:S02]  /*2690*/  VIADD R5, R0, 0x410 ;  /* 0x0000041000057836 */ /* 0x000fc40000000000 */
[----:B------:R-:W-:Y:S01]  /*26a0*/  VIADD R0, R0, 0x400 ;  /* 0x0000040000007836 */ /* 0x000fe20000000000 */
[----:B------:R-:W-:Y:S01]  /*26b0*/  UMOV UR9, UR25 ;  /* 0x0000001900097c82 */ /* 0x000fe20008000000 */
[----:B------:R-:W-:Y:S01]  /*26c0*/  LOP3.LUT R70, R3, 0x30, R70, 0x78, !PT ;  /* 0x0000003003467812 */ /* 0x000fe200078e7846 */
[----:B------:R-:W-:Y:S01]  /*26d0*/  UIADD3 UR6, UPT, UPT, UR8, -UR9, URZ ;  /* 0x8000000908067290 */ /* 0x000fe2000fffe0ff */
[----:B------:R-:W-:Y:S02]  /*26e0*/  SHF.R.U32.HI R69, RZ, 0x3, R2 ;  /* 0x00000003ff457819 */ /* 0x000fe40000011602 */
[----:B------:R-:W-:Y:S01]  /*26f0*/  SHF.R.U32.HI R68, RZ, 0x3, R5 ;  /* 0x00000003ff447819 */ /* 0x000fe20000011605 */
[----:B------:R-:W-:Y:S01]  /*2700*/  USHF.R.U32.HI UR6, URZ, UR18, UR6 ;  /* 0x00000012ff067299 */ /* 0x000fe20008011606 */
[----:B------:R-:W-:Y:S02]  /*2710*/  SHF.R.U32.HI R3, RZ, 0x3, R0 ;  /* 0x00000003ff037819 */ /* 0x000fe40000011600 */
[----:B------:R-:W-:Y:S01]  /*2720*/  LOP3.LUT R69, R2, 0x30, R69, 0x78, !PT ;  /* 0x0000003002457812 */ /* 0x000fe200078e7845 */
[----:B------:R-:W-:Y:S01]  /*2730*/  UIADD3 UR6, UPT, UPT, UR9, UR6, URZ ;  /* 0x0000000609067290 */ /* 0x000fe2000fffe0ff */
[----:B------:R-:W-:Y:S01]  /*2740*/  LOP3.LUT R68, R5, 0x30, R68, 0x78, !PT ;  /* 0x0000003005447812 */ /* 0x000fe200078e7844 */
[----:B------:R-:W-:Y:S01]  /*2750*/  IMAD.MOV.U32 R2, RZ, RZ, RZ ;  /* 0x000000ffff027224 */ /* 0x000fe200078e00ff */
[----:B------:R-:W-:Y:S01]  /*2760*/  LOP3.LUT R3, R0, 0x30, R3, 0x78, !PT ;  /* 0x0000003000037812 */ /* 0x000fe200078e7803 */
[----:B------:R-:W-:-:S04]  /*2770*/  USHF.R.U32.HI UR6, URZ, UR17, UR6 ;  /* 0x00000011ff067299 */ /* 0x000fc80008011606 */
[----:B----4-:R-:W-:-:S07]  /*2780*/  UIMAD.WIDE.U32 UR24, UR6, UR5, URZ ;  /* 0x00000005061872a5 */ /* 0x010fce000f8e00ff */
[----:B------:R-:W-:Y:S01]  /*2790*/  UMOV UR9, UR25 ;  /* 0x0000001900097c82 */ /* 0x000fe20008000000 */
[----:B------:R-:W-:Y:S01]  /*27a0*/  UMOV UR25, 0x400 ;  /* 0x0000040000197882 */ /* 0x000fe20000000000 */
[----:B------:R-:W-:Y:S02]  /*27b0*/  UIADD3 UR5, UPT, UPT, UR6, -UR9, URZ ;  /* 0x8000000906057290 */ /* 0x000fe4000fffe0ff */
[----:B------:R-:W3:Y:S02]  /*27c0*/  S2UR UR24, SR_CgaCtaId ;  /* 0x00000000001879c3 */ /* 0x000ee40000008800 */
[----:B------:R-:W-:-:S04]  /*27d0*/  USHF.R.U32.HI UR5, URZ, UR16, UR5 ;  /* 0x00000010ff057299 */ /* 0x000fc80008011605 */
[----:B------:R-:W-:Y:S01]  /*27e0*/  UIADD3 UR5, UPT, UPT, UR9, UR5, URZ ;  /* 0x0000000509057290 */ /* 0x000fe2000fffe0ff */
[----:B------:R-:W4:Y:S03]  /*27f0*/  LDCU UR9, c[0x0][0x378] ;  /* 0x00006f00ff0977ac */ /* 0x000f260008000800 */
[----:B------:R-:W-:-:S04]  /*2800*/  USHF.R.U32.HI UR5, URZ, UR15, UR5 ;  /* 0x0000000fff057299 */ /* 0x000fc80008011605 */
[----:B------:R-:W-:-:S04]  /*2810*/  UIADD3 UR5, UPT, UPT, -UR5, URZ, URZ ;  /* 0x000000ff05057290 */ /* 0x000fc8000fffe1ff */
[----:B------:R-:W-:Y:S02]  /*2820*/  UIMAD UR4, UR4, UR5, UR6 ;  /* 0x00000005040472a4 */ /* 0x000fe4000f8e0206 */
[----:B------:R-:W-:Y:S02]  /*2830*/  UIADD3 UR6, UPT, UPT, -UR6, URZ, URZ ;  /* 0x000000ff06067290 */ /* 0x000fe4000fffe1ff */
[----:B----4-:R-:W-:-:S03]  /*2840*/  UIMAD UR9, UR10, UR9, URZ ;  /* 0x000000090a0972a4 */ /* 0x010fc6000f8e02ff */
[----:B------:R-:W4:Y:S01]  /*2850*/  LDCU UR5, c[0x0][0x5cc] ;  /* 0x0000b980ff0577ac */ /* 0x000f220008000800 */
[----:B------:R-:W-:-:S04]  /*2860*/  USHF.R.S32.HI UR32, URZ, 0x1f, UR9 ;  /* 0x0000001fff207899 */ /* 0x000fc80008011409 */
[----:B------:R-:W-:Y:S02]  /*2870*/  ULEA.HI UR32, UR32, UR9, URZ, 0x3 ;  /* 0x0000000920207291 */ /* 0x000fe4000f8f18ff */
[----:B-1234-:R-:W-:-:S12]  /*2880*/  UIMAD UR5, UR5, UR6, UR8 ;  /* 0x00000006050572a4 */ /* 0x01efd8000f8e0208 */
.L_x_50:
[----:B------:R-:W-:Y:S01]  /*2890*/  IMAD.U32 R0, RZ, RZ, UR24 ;  /* 0x00000018ff007e24 */ /* 0x000fe2000f8e00ff */
[----:B------:R-:W-:Y:S01]  /*28a0*/  SHF.L.U32 R6, R2, 0x1f, RZ ;  /* 0x0000001f02067819 */ /* 0x000fe200000006ff */
[----:B------:R-:W-:Y:S02]  /*28b0*/  USHF.L.U32 UR5, UR5, 0x2, URZ ;  /* 0x0000000205057899 */ /* 0x000fe400080006ff */
[----:B------:R-:W-:Y:S01]  /*28c0*/  UIADD3 UR13, UPT, UPT, UR4, UR4, URZ ;  /* 0x00000004040d7290 */ /* 0x000fe2000fffe0ff */
[----:B------:R-:W-:Y:S01]  /*28d0*/  R2UR UR6, R0 ;  /* 0x00000000000672ca */ /* 0x000fe200000e0000 */
[----:B------:R-:W-:Y:S02]  /*28e0*/  ULEA UR39, UR29, UR31, 0x8 ;  /* 0x0000001f1d277291 */ /* 0x000fe4000f8e40ff */
[----:B------:R-:W-:Y:S02]  /*28f0*/  ULOP3.LUT UR13, UR13, 0x1, UR26, 0xf8, !UPT ;  /* 0x000000010d0d7892 */ /* 0x000fe4000f8ef81a */
[----:B------:R-:W-:-:S02]  /*2900*/  USHF.L.U32 UR38, UR30, 0x3, URZ ;  /* 0x000000031e267899 */ /* 0x000fc400080006ff */
[----:B------:R-:W-:Y:S01]  /*2910*/  USHF.L.U32 UR9, UR13, 0x8, URZ ;  /* 0x000000080d097899 */ /* 0x000fe200080006ff */
[----:B------:R-:W1:Y:S05]  /*2920*/  LDCU UR33, c[0x0][0x5e4] ;  /* 0x0000bc80ff2177ac */ /* 0x000e6a0008000800 */
[----:B------:R-:W-:Y:S02]  /*2930*/  ULEA UR6, UR6, UR25, 0x18 ;  /* 0x0000001906067291 */ /* 0x000fe4000f8ec0ff */
[----:B------:R-:W-:Y:S02]  /*2940*/  USHF.L.U32 UR13, UR13, 0x7, URZ ;  /* 0x000000070d0d7899 */ /* 0x000fe400080006ff */
[----:B------:R-:W-:-:S02]  /*2950*/  ULEA UR27, UR29, UR6, 0x3 ;  /* 0x000000061d1b7291 */ /* 0x000fc4000f8e18ff */
[----:B------:R-:W-:-:S04]  /*2960*/  ULOP3.LUT UR6, UR5, 0x3, UR21, 0xf8, !UPT ;  /* 0x0000000305067892 */ /* 0x000fc8000f8ef815 */
[----:B------:R-:W-:-:S03]  /*2970*/  ULEA.HI UR5, UR5, UR6, URZ, 0x1 ;  /* 0x0000000605057291 */ /* 0x000fc6000f8f08ff */
[----:B------:R-:W2:Y:S01]  /*2980*/  SYNCS.PHASECHK.TRANS64.TRYWAIT P0, [UR27+0x50], R6 ;  /* 0x00005006ff0075a7 */ /* 0x000ea2000800111b */
[----:B------:R-:W-:Y:S02]  /*2990*/  ULOP3.LUT UR8, UR5, 0xfffffffe, URZ, 0xc0, !UPT ;  /* 0xfffffffe05087892 */ /* 0x000fe4000f8ec0ff */
[----:B------:R-:W-:Y:S02]  /*29a0*/  USHF.R.U32.HI UR4, URZ, 0x1, UR5 ;  /* 0x00000001ff047899 */ /* 0x000fe40008011605 */
[----:B------:R-:W-:Y:S02]  /*29b0*/  UISETP.NE.AND UP0, UPT, UR6, UR8, UPT ;  /* 0x000000080600728c */ /* 0x000fe4000bf05270 */
[----:B------:R-:W-:Y:S02]  /*29c0*/  UIADD3 UR10, UPT, UPT, UR4, -0x1, URZ ;  /* 0xffffffff040a7890 */ /* 0x000fe4000fffe0ff */
[----:B------:R-:W-:-:S11]  /*29d0*/  UISETP.LT.AND UP0, UPT, UR6, URZ, UP0 ;  /* 0x000000ff0600728c */ /* 0x000fd60008701270 */
[----:B------:R-:W-:-:S04]  /*29e0*/  @!UP0 UIADD3 UR10, UPT, UPT, UR4, URZ, URZ ;  /* 0x000000ff040a8290 */ /* 0x000fc8000fffe0ff */
[----:B------:R-:W-:Y:S01]  /*29f0*/  ULEA UR10, UR10, UR22, 0x8 ;  /* 0x000000160a0a7291 */ /* 0x000fe2000f8e40ff */
[----:B-12---:R-:W-:Y:S11]  /*2a00*/  @!P0 BRA `(.L_x_47) ;  /* 0x0000002000788947 */ /* 0x006ff60003800000 */
.L_x_66:
[----:B------:R-:W-:Y:S01]  /*2a10*/  UMOV UR37, 0x1 ;  /* 0x0000000100257882 */ /* 0x000fe20000000000 */
[----:B------:R-:W-:-:S05]  /*2a20*/  UMOV UR36, UR38 ;  /* 0x0000002600247c82 */ /* 0x000fca0008000000 */
.L_x_49:
[----:B------:R-:W2:Y:S01]  /*2a30*/  LDTM.x32 R36, tmem[UR39+0x20] ;  /* 0x00002027002479ee */ /* 0x000ea200082c0000 */
[----:B-1----:R-:W1:Y:S01]  /*2a40*/  LDTM.x32 R4, tmem[UR39] ;  /* 0x00000027000479ee */ /* 0x002e6200082c0000 */
[----:B------:R-:W-:Y:S02]  /*2a50*/  USHF.R.S32.HI UR8, URZ, 0x1f, UR36 ;  /* 0x0000001fff087899 */ /* 0x000fe40008011424 */
[----:B------:R-:W-:Y:S02]  /*2a60*/  UIADD3 UR4, UPT, UPT, UR36, 0x1, URZ ;  /* 0x0000000124047890 */ /* 0x000fe4000fffe0ff */
[----:B------:R-:W-:Y:S02]  /*2a70*/  ULEA.HI UR8, UR8, UR36, URZ, 0x2 ;  /* 0x0000002408087291 */ /* 0x000fe4000f8f10ff */
[----:B------:R-:W-:Y:S02]  /*2a80*/  USHF.R.S32.HI UR6, URZ, 0x1f, UR4 ;  /* 0x0000001fff067899 */ /* 0x000fe40008011404 */
[----:B------:R-:W-:-:S02]  /*2a90*/  ULOP3.LUT UR8, UR8, 0xfffffffc, URZ, 0xc0, !UPT ;  /* 0xfffffffc08087892 */ /* 0x000fc4000f8ec0ff */
[----:B------:R-:W-:Y:S02]  /*2aa0*/  ULEA.HI UR6, UR6, UR4, URZ, 0x2 ;  /* 0x0000000406067291 */ /* 0x000fe4000f8f10ff */
[----:B------:R-:W-:Y:S02]  /*2ab0*/  UIADD3 UR8, UPT, UPT, -UR8, UR36, URZ ;  /* 0x0000002408087290 */ /* 0x000fe4000fffe1ff */
[----:B------:R-:W-:Y:S02]  /*2ac0*/  ULOP3.LUT UR6, UR6, 0xfffffffc, URZ, 0xc0, !UPT ;  /* 0xfffffffc06067892 */ /* 0x000fe4000f8ec0ff */
[----:B------:R-:W-:Y:S02]  /*2ad0*/  ULEA.HI UR12, UR38, UR38, URZ, 0x1 ;  /* 0x00000026260c7291 */ /* 0x000fe4000f8f08ff */
[----:B------:R-:W-:Y:S01]  /*2ae0*/  MOV R75, UR8 ;  /* 0x00000008004b7c02 */ /* 0x000fe20008000f00 */
[----:B------:R-:W-:Y:S02]  /*2af0*/  UIADD3 UR6, UPT, UPT, UR4, -UR6, URZ ;  /* 0x8000000604067290 */ /* 0x000fe4000fffe0ff */
[----:B------:R-:W-:Y:S01]  /*2b00*/  ULOP3.LUT UR12, UR12, 0xfffffffe, URZ, 0xc0, !UPT ;  /* 0xfffffffe0c0c7892 */ /* 0x000fe2000f8ec0ff */
[----:B--2---:R-:W-:Y:S01]  /*2b10*/  FMUL R59, R59, UR33 ;  /* 0x000000213b3b7c20 */ /* 0x004fe20008400000 */
[----:B-1----:R-:W-:Y:S01]  /*2b20*/  FMUL R11, R11, UR33 ;  /* 0x000000210b0b7c20 */ /* 0x002fe20008400000 */
[----:B------:R-:W-:Y:S01]  /*2b30*/  FMUL R10, R10, UR33 ;  /* 0x000000210a0a7c20 */ /* 0x000fe20008400000 */
        /* <DEDUP_REMOVED lines=9> */
[----:B------:R-:W-:Y:S01]  /*2bd0*/  F2FP.BF16.F32.PACK_AB R7, R11, R10 ;  /* 0x0000000a0b07723e */ /* 0x000fe200000010ff */
[----:B------:R-:W-:Y:S01]  /*2be0*/  FMUL R83, R59, -1.4426950216293334961 ;  /* 0xbfb8aa3b3b537820 */ /* 0x000fe20000400000 */
[----:B------:R-:W-:Y:S01]  /*2bf0*/  F2FP.BF16.F32.PACK_AB R6, R9, R8 ;  /* 0x000000080906723e */ /* 0x000fe200000010ff */
[----:B------:R-:W-:Y:S01]  /*2c00*/  FMUL R81, R58, -1.4426950216293334961 ;  /* 0xbfb8aa3b3a517820 */ /* 0x000fe20000400000 */
[----:B------:R-:W-:Y:S01]  /*2c10*/  F2FP.BF16.F32.PACK_AB R5, R76, R77 ;  /* 0x0000004d4c05723e */ /* 0x000fe200000010ff */
[----:B------:R-:W-:Y:S01]  /*2c20*/  FMUL R89, R54, -1.4426950216293334961 ;  /* 0xbfb8aa3b36597820 */ /* 0x000fe20000400000 */
[----:B------:R-:W-:Y:S01]  /*2c30*/  F2FP.BF16.F32.PACK_AB R4, R78, R79 ;  /* 0x0000004f4e04723e */ /* 0x000fe200000010ff */
[----:B------:R-:W-:Y:S01]  /*2c40*/  FMUL R55, R55, UR33 ;  /* 0x0000002137377c20 */ /* 0x000fe20008400000 */
[----:B------:R-:W-:Y:S01]  /*2c50*/  LEA R82, R75, R3, 0xd ;  /* 0x000000034b527211 */ /* 0x000fe200078e68ff */
[----:B------:R-:W-:Y:S01]  /*2c60*/  FMUL R85, R57, -1.4426950216293334961 ;  /* 0xbfb8aa3b39557820 */ /* 0x000fe20000400000 */
[----:B------:R-:W-:Y:S01]  /*2c70*/  FMUL R80, R12, UR33 ;  /* 0x000000210c507c20 */ /* 0x000fe20008400000 */
[----:B------:R-:W-:Y:S01]  /*2c80*/  FMUL R19, R19, UR33 ;  /* 0x0000002113137c20 */ /* 0x000fe20008400000 */
[----:B------:R1:W-:Y:S01]  /*2c90*/  MUFU.EX2 R12, R83 ;  /* 0x00000053000c7308 */ /* 0x0003e20000000800 */
[----:B------:R2:W-:Y:S01]  /*2ca0*/  STS.128 [R82], R4 ;  /* 0x0000000452007388 */ /* 0x0005e20000000c00 */
[----:B------:R-:W-:Y:S01]  /*2cb0*/  FMUL R18, R18, UR33 ;  /* 0x0000002112127c20 */ /* 0x000fe20008400000 */
[----:B------:R-:W-:Y:S01]  /*2cc0*/  FMUL R17, R17, UR33 ;  /* 0x0000002111117c20 */ /* 0x000fe20008400000 */
[----:B------:R-:W-:Y:S01]  /*2cd0*/  FMUL R16, R16, UR33 ;  /* 0x0000002110107c20 */ /* 0x000fe20008400000 */
[----:B------:R-:W-:Y:S01]  /*2ce0*/  FMUL R15, R15, UR33 ;  /* 0x000000210f0f7c20 */ /* 0x000fe20008400000 */
[----:B------:R-:W-:Y:S01]  /*2cf0*/  FMUL R14, R14, UR33 ;  /* 0x000000210e0e7c20 */ /* 0x000fe20008400000 */
[----:B------:R-:W-:Y:S01]  /*2d00*/  FMUL R13, R13, UR33 ;  /* 0x000000210d0d7c20 */ /* 0x000fe20008400000 */
[----:B------:R-:W3:Y:S01]  /*2d10*/  MUFU.EX2 R81, R81 ;  /* 0x0000005100517308 */ /* 0x000ee20000000800 */
[----:B------:R-:W-:Y:S01]  /*2d20*/  LEA R84, R75, R68, 0xd ;  /* 0x000000444b547211 */ /* 0x000fe200078e68ff */
[----:B------:R-:W-:Y:S01]  /*2d30*/  FMUL R27, R27, UR33 ;  /* 0x000000211b1b7c20 */ /* 0x000fe20008400000 */
[----:B------:R-:W-:Y:S01]  /*2d40*/  FMUL R26, R26, UR33 ;  /* 0x000000211a1a7c20 */ /* 0x000fe20008400000 */
[----:B------:R-:W-:Y:S01]  /*2d50*/  FMUL R23, R23, UR33 ;  /* 0x0000002117177c20 */ /* 0x000fe20008400000 */
[----:B------:R-:W-:Y:S01]  /*2d60*/  FMUL R22, R22, UR33 ;  /* 0x0000002116167c20 */ /* 0x000fe20008400000 */
[----:B------:R-:W-:Y:S01]  /*2d70*/  FMUL R21, R21, UR33 ;  /* 0x0000002115157c20 */ /* 0x000fe20008400000 */
[----:B------:R-:W-:Y:S01]  /*2d80*/  FMUL R20, R20, UR33 ;  /* 0x0000002114147c20 */ /* 0x000fe20008400000 */
[----:B------:R-:W-:Y:S01]  /*2d90*/  MUFU.EX2 R89, R89 ;  /* 0x0000005900597308 */ /* 0x000fe20000000800 */
[----:B-1----:R-:W-:Y:S01]  /*2da0*/  FMUL R83, R24, UR33 ;  /* 0x0000002118537c20 */ /* 0x002fe20008400000 */
[----:B------:R-:W-:Y:S01]  /*2db0*/  FMUL R24, R55, -1.4426950216293334961 ;  /* 0xbfb8aa3b37187820 */ /* 0x000fe20000400000 */
[----:B------:R-:W-:Y:S01]  /*2dc0*/  FMUL R49, R49, UR33 ;  /* 0x0000002131317c20 */ /* 0x000fe20008400000 */
[----:B------:R-:W-:Y:S01]  /*2dd0*/  LEA R86, R75, R69, 0xd ;  /* 0x000000454b567211 */ /* 0x000fe200078e68ff */
[----:B------:R-:W-:Y:S01]  /*2de0*/  FMUL R50, R50, UR33 ;  /* 0x0000002132327c20 */ /* 0x000fe20008400000 */
[----:B------:R-:W-:Y:S01]  /*2df0*/  FMUL R51, R51, UR33 ;  /* 0x0000002133337c20 */ /* 0x000fe20008400000 */
[----:B------:R-:W-:Y:S01]  /*2e00*/  FMUL R90, R49, -1.4426950216293334961 ;  /* 0xbfb8aa3b315a7820 */ /* 0x000fe20000400000 */
[----:B------:R-:W-:Y:S01]  /*2e10*/  MUFU.EX2 R24, R24 ;  /* 0x0000001800187308 */ /* 0x000fe20000000800 */
[----:B---3--:R-:W-:Y:S01]  /*2e20*/  FADD R92, R81, 1 ;  /* 0x3f800000515c7421 */ /* 0x008fe20000000000 */
[----:B------:R-:W-:Y:S01]  /*2e30*/  FMUL R48, R48, UR33 ;  /* 0x0000002130307c20 */ /* 0x000fe20008400000 */
[----:B------:R-:W-:Y:S01]  /*2e40*/  FADD R93, R12, 1 ;  /* 0x3f8000000c5d7421 */ /* 0x000fe20000000000 */
[----:B------:R-:W-:Y:S01]  /*2e50*/  FMUL R46, R46, UR33 ;  /* 0x000000212e2e7c20 */ /* 0x000fe20008400000 */
[----:B------:R-:W-:Y:S01]  /*2e60*/  FMUL R56, R56, UR33 ;  /* 0x0000002138387c20 */ /* 0x000fe20008400000 */
[----:B------:R-:W-:Y:S01]  /*2e70*/  FMUL R47, R47, UR33 ;  /* 0x000000212f2f7c20 */ /* 0x000fe20008400000 */
[----:B------:R-:W-:Y:S01]  /*2e80*/  FMUL R44, R44, UR33 ;  /* 0x000000212c2c7c20 */ /* 0x000fe20008400000 */
[----:B--2---:R-:W-:Y:S01]  /*2e90*/  FMUL R82, R25, UR33 ;  /* 0x0000002119527c20 */ /* 0x004fe20008400000 */
[----:B------:R-:W-:Y:S01]  /*2ea0*/  F2FP.BF16.F32.PACK_AB R7, R19, R18 ;  /* 0x000000121307723e */ /* 0x000fe200000010ff */
[----:B------:R1:W-:Y:S01]  /*2eb0*/  MUFU.EX2 R25, R85 ;  /* 0x0000005500197308 */ /* 0x0003e20000000800 */
[----:B------:R-:W-:Y:S01]  /*2ec0*/  F2FP.BF16.F32.PACK_AB R6, R17, R16 ;  /* 0x000000101106723e */ /* 0x000fe200000010ff */
[----:B------:R-:W-:Y:S01]  /*2ed0*/  FMUL R88, R56, -1.4426950216293334961 ;  /* 0xbfb8aa3b38587820 */ /* 0x000fe20000400000 */
[----:B------:R-:W-:Y:S01]  /*2ee0*/  F2FP.BF16.F32.PACK_AB R5, R15, R14 ;  /* 0x0000000e0f05723e */ /* 0x000fe200000010ff */
[----:B------:R-:W-:Y:S01]  /*2ef0*/  FMUL R45, R45, UR33 ;  /* 0x000000212d2d7c20 */ /* 0x000fe20008400000 */
[----:B------:R-:W-:Y:S01]  /*2f00*/  F2FP.BF16.F32.PACK_AB R4, R13, R80 ;  /* 0x000000500d04723e */ /* 0x000fe200000010ff */
[----:B------:R-:W-:Y:S01]  /*2f10*/  FMUL R81, R44, -1.4426950216293334961 ;  /* 0xbfb8aa3b2c517820 */ /* 0x000fe20000400000 */
[----:B------:R-:W-:Y:S01]  /*2f20*/  FMUL R40, R40, UR33 ;  /* 0x0000002128287c20 */ /* 0x000fe20008400000 */
[----:B------:R-:W-:Y:S01]  /*2f30*/  MUFU.RCP R12, R93 ;  /* 0x0000005d000c7308 */ /* 0x000fe20000001000 */
[----:B------:R-:W-:Y:S01]  /*2f40*/  FMUL R87, R45, -1.4426950216293334961 ;  /* 0xbfb8aa3b2d577820 */ /* 0x000fe20000400000 */
[----:B------:R2:W-:Y:S01]  /*2f50*/  STS.128 [R84], R4 ;  /* 0x0000000454007388 */ /* 0x0005e20000000c00 */
[----:B------:R-:W-:Y:S01]  /*2f60*/  FMUL R42, R42, UR33 ;  /* 0x000000212a2a7c20 */ /* 0x000fe20008400000 */
[----:B------:R-:W-:Y:S01]  /*2f70*/  FMUL R41, R41, UR33 ;  /* 0x0000002129297c20 */ /* 0x000fe20008400000 */
[----:B------:R-:W-:Y:S01]  /*2f80*/  FMUL R39, R39, UR33 ;  /* 0x0000002127277c20 */ /* 0x000fe20008400000 */
[----:B------:R-:W-:Y:S01]  /*2f90*/  FMUL R66, R66, UR33 ;  /* 0x0000002142427c20 */ /* 0x000fe20008400000 */
[----:B------:R-:W-:Y:S01]  /*2fa0*/  FMUL R35, R35, UR33 ;  /* 0x0000002123237c20 */ /* 0x000fe20008400000 */
[----:B------:R-:W3:Y:S01]  /*2fb0*/  MUFU.EX2 R88, R88 ;  /* 0x0000005800587308 */ /* 0x000ee20000000800 */
[----:B-1----:R-:W-:Y:S01]  /*2fc0*/  FMUL R85, R50, -1.4426950216293334961 ;  /* 0xbfb8aa3b32557820 */ /* 0x002fe20000400000 */
[----:B------:R-:W-:Y:S01]  /*2fd0*/  FMUL R34, R34, UR33 ;  /* 0x0000002122227c20 */ /* 0x000fe20008400000 */
[----:B------:R-:W-:Y:S01]  /*2fe0*/  FMUL R33, R33, UR33 ;  /* 0x0000002121217c20 */ /* 0x000fe20008400000 */
[----:B------:R-:W-:Y:S01]  /*2ff0*/  FMUL R32, R32, UR33 ;  /* 0x0000002120207c20 */ /* 0x000fe20008400000 */
[----:B------:R-:W-:Y:S01]  /*3000*/  FMUL R31, R31, UR33 ;  /* 0x000000211f1f7c20 */ /* 0x000fe20008400000 */
[----:B------:R-:W-:Y:S01]  /*3010*/  FMUL R30, R30, UR33 ;  /* 0x000000211e1e7c20 */ /* 0x000fe20008400000 */
[----:B------:R-:W-:Y:S01]  /*3020*/  LEA R75, R75, R70, 0xd ;  /* 0x000000464b4b7211 */ /* 0x000fe200078e68ff */
[----:B------:R-:W1:Y:S01]  /*3030*/  MUFU.EX2 R85, R85 ;  /* 0x0000005500557308 */ /* 0x000e620000000800 */
[----:B------:R-:W-:-:S02]  /*3040*/  UIADD3 UR12, UPT, UPT, -UR12, UR38, URZ ;  /* 0x000000260c0c7290 */ /* 0x000fc4000fffe1ff */
[----:B------:R-:W-:-:S05]  /*3050*/  UISETP.NE.AND UP0, UPT, UR23, URZ, UPT ;  /* 0x000000ff1700728c */ /* 0x000fca000bf05270 */
[----:B------:R-:W4:Y:S01]  /*3060*/  MUFU.EX2 R81, R81 ;  /* 0x0000005100517308 */ /* 0x000f220000000800 */
[----:B---3--:R-:W-:Y:S01]  /*3070*/  FADD R91, R88, 1 ;  /* 0x3f800000585b7421 */ /* 0x008fe20000000000 */
[----:B------:R-:W-:-:S06]  /*3080*/  FMUL R88, R59, R12 ;  /* 0x0000000c3b587220 */ /* 0x000fcc0000400000 */
[----:B------:R-:W3:Y:S01]  /*3090*/  MUFU.EX2 R87, R87 ;  /* 0x0000005700577308 */ /* 0x000ee20000000800 */
[----:B--2---:R-:W-:Y:S01]  /*30a0*/  F2FP.BF16.F32.PACK_AB R7, R27, R26 ;  /* 0x0000001a1b07723e */ /* 0x004fe200000010ff */
[----:B------:R-:W-:Y:S01]  /*30b0*/  FMUL R84, R51, -1.4426950216293334961 ;  /* 0xbfb8aa3b33547820 */ /* 0x000fe20000400000 */
[----:B------:R-:W-:Y:S01]  /*30c0*/  F2FP.BF16.F32.PACK_AB R6, R82, R83 ;  /* 0x000000535206723e */ /* 0x000fe200000010ff */
[----:B-1----:R-:W-:Y:S01]  /*30d0*/  FADD R93, R85, 1 ;  /* 0x3f800000555d7421 */ /* 0x002fe20000000000 */
[----:B------:R-:W-:Y:S01]  /*30e0*/  F2FP.BF16.F32.PACK_AB R5, R23, R22 ;  /* 0x000000161705723e */ /* 0x000fe200000010ff */
[----:B------:R-:W-:Y:S01]  /*30f0*/  FMUL R27, R27, R88 ;  /* 0x000000581b1b7220 */ /* 0x000fe20000400000 */
[----:B------:R-:W-:Y:S01]  /*3100*/  F2FP.BF16.F32.PACK_AB R4, R21, R20 ;  /* 0x000000141504723e */ /* 0x000fe200000010ff */
[----:B------:R-:W1:Y:S01]  /*3110*/  MUFU.EX2 R84, R84 ;  /* 0x0000005400547308 */ /* 0x000e620000000800 */
[----:B----4-:R-:W-:-:S03]  /*3120*/  FADD R81, R81, 1 ;  /* 0x3f80000051517421 */ /* 0x010fc60000000000 */
[----:B------:R2:W-:Y:S04]  /*3130*/  STS.128 [R86], R4 ;  /* 0x0000000456007388 */ /* 0x0005e80000000c00 */
[----:B------:R-:W4:Y:S01]  /*3140*/  MUFU.RCP R91, R91 ;  /* 0x0000005b005b7308 */ /* 0x000f220000001000 */
[----:B---3--:R-:W-:Y:S01]  /*3150*/  FADD R87, R87, 1 ;  /* 0x3f80000057577421 */ /* 0x008fe20000000000 */
[----:B-1----:R-:W-:-:S06]  /*3160*/  FADD R85, R84, 1 ;  /* 0x3f80000054557421 */ /* 0x002fcc0000000000 */
[----:B------:R-:W1:Y:S01]  /*3170*/  MUFU.RCP R84, R85 ;  /* 0x0000005500547308 */ /* 0x000e620000001000 */
[----:B----4-:R-:W-:Y:S01]  /*3180*/  FMUL R88, R56, R91 ;  /* 0x0000005b38587220 */ /* 0x010fe20000400000 */
[----:B------:R-:W-:-:S03]  /*3190*/  FMUL R91, R39, -1.4426950216293334961 ;  /* 0xbfb8aa3b275b7820 */ /* 0x000fc60000400000 */
[----:B------:R-:W-:Y:S01]  /*31a0*/  FMUL R83, R83, R88 ;  /* 0x0000005853537220 */ /* 0x000fe20000400000 */
[----:B------:R-:W-:Y:S02]  /*31b0*/  FMUL R88, R42, -1.4426950216293334961 ;  /* 0xbfb8aa3b2a587820 */ /* 0x000fe40000400000 */
[----:B------:R-:W-:Y:S01]  /*31c0*/  MUFU.EX2 R91, R91 ;  /* 0x0000005b005b7308 */ /* 0x000fe20000000800 */
[----:B--2---:R-:W-:Y:S01]  /*31d0*/  FMUL R5, R48, -1.4426950216293334961 ;  /* 0xbfb8aa3b30057820 */ /* 0x004fe20000400000 */
[----:B------:R-:W-:Y:S01]  /*31e0*/  FMUL R86, R46, -1.4426950216293334961 ;  /* 0xbfb8aa3b2e567820 */ /* 0x000fe20000400000 */
[----:B------:R-:W-:Y:S01]  /*31f0*/  FMUL R6, R47, -1.4426950216293334961 ;  /* 0xbfb8aa3b2f067820 */ /* 0x000fe20000400000 */
[----:B-1----:R-:W-:-:S04]  /*3200*/  FMUL R84, R51, R84 ;  /* 0x0000005433547220 */ /* 0x002fc80000400000 */
[----:B------:R1:W-:Y:S08]  /*3210*/  MUFU.EX2 R4, R90 ;  /* 0x0000005a00047308 */ /* 0x0003f00000000800 */
[----:B------:R2:W3:Y:S08]  /*3220*/  MUFU.RCP R7, R92 ;  /* 0x0000005c00077308 */ /* 0x0004f00000001000 */
[----:B------:R-:W-:Y:S01]  /*3230*/  MUFU.EX2 R5, R5 ;  /* 0x0000000500057308 */ /* 0x000fe20000000800 */
[----:B-1----:R-:W-:Y:S01]  /*3240*/  FADD R90, R25, 1 ;  /* 0x3f800000195a7421 */ /* 0x002fe20000000000 */
[----:B------:R-:W-:Y:S01]  /*3250*/  FADD R25, R89, 1 ;  /* 0x3f80000059197421 */ /* 0x000fe20000000000 */
[----:B------:R-:W-:-:S05]  /*3260*/  FMUL R89, R41, -1.4426950216293334961 ;  /* 0xbfb8aa3b29597820 */ /* 0x000fca0000400000 */
[----:B------:R-:W1:Y:S01]  /*3270*/  MUFU.RCP R25, R25 ;  /* 0x0000001900197308 */ /* 0x000e620000001000 */
[----:B--2---:R-:W-:Y:S01]  /*3280*/  FADD R92, R24, 1 ;  /* 0x3f800000185c7421 */ /* 0x004fe20000000000 */
[----:B---3--:R-:W-:-:S04]  /*3290*/  FMUL R7, R58, R7 ;  /* 0x000000073a077220 */ /* 0x008fc80000400000 */
[----:B------:R-:W-:Y:S01]  /*32a0*/  FMUL R26, R26, R7 ;  /* 0x000000071a1a7220 */ /* 0x000fe20000400000 */
[----:B------:R-:W-:Y:S01]  /*32b0*/  FMUL R7, R43, UR33 ;  /* 0x000000212b077c20 */ /* 0x000fe20008400000 */
[----:B------:R-:W2:Y:S03]  /*32c0*/  MUFU.RCP R92, R92 ;  /* 0x0000005c005c7308 */ /* 0x000ea60000001000 */
[----:B------:R-:W-:-:S05]  /*32d0*/  FMUL R12, R7, -1.4426950216293334961 ;  /* 0xbfb8aa3b070c7820 */ /* 0x000fca0000400000 */
[----:B------:R-:W3:Y:S01]  /*32e0*/  MUFU.RCP R90, R90 ;  /* 0x0000005a005a7308 */ /* 0x000ee20000001000 */
[----:B-1----:R-:W-:-:S04]  /*32f0*/  FMUL R25, R54, R25 ;  /* 0x0000001936197220 */ /* 0x002fc80000400000 */
[----:B------:R-:W-:-:S03]  /*3300*/  FMUL R24, R22, R25 ;  /* 0x0000001916187220 */ /* 0x000fc60000400000 */
[----:B------:R-:W1:Y:S01]  /*3310*/  MUFU.EX2 R86, R86 ;  /* 0x0000005600567308 */ /* 0x000e620000000800 */
[----:B--2---:R-:W-:Y:S01]  /*3320*/  FMUL R22, R55, R92 ;  /* 0x0000005c37167220 */ /* 0x004fe20000400000 */
[----:B------:R-:W-:Y:S01]  /*3330*/  FADD R92, R4, 1 ;  /* 0x3f800000045c7421 */ /* 0x000fe20000000000 */
[----:B------:R-:W-:Y:S01]  /*3340*/  FMUL R4, R37, UR33 ;  /* 0x0000002125047c20 */ /* 0x000fe20008400000 */
[----:B------:R-:W-:Y:S01]  /*3350*/  FMUL R37, R19, R84 ;  /* 0x0000005413257220 */ /* 0x000fe20000400000 */
[----:B------:R-:W-:Y:S01]  /*3360*/  FMUL R25, R23, R22 ;  /* 0x0000001617197220 */ /* 0x000fe20000400000 */
[----:B------:R-:W-:Y:S01]  /*3370*/  FADD R23, R5, 1 ;  /* 0x3f80000005177421 */ /* 0x000fe20000000000 */
[----:B------:R-:W-:Y:S01]  /*3380*/  FMUL R19, R36, UR33 ;  /* 0x0000002124137c20 */ /* 0x000fe20008400000 */
[----:B------:R-:W-:Y:S01]  /*3390*/  MUFU.RCP R92, R92 ;  /* 0x0000005c005c7308 */ /* 0x000fe20000001000 */
[----:B---3--:R-:W-:Y:S01]  /*33a0*/  FMUL R43, R57, R90 ;  /* 0x0000005a392b7220 */ /* 0x008fe20000400000 */
[----:B------:R-:W-:Y:S01]  /*33b0*/  FMUL R22, R38, UR33 ;  /* 0x0000002126167c20 */ /* 0x000fe20008400000 */
[----:B------:R-:W-:Y:S01]  /*33c0*/  FMUL R90, R40, -1.4426950216293334961 ;  /* 0xbfb8aa3b285a7820 */ /* 0x000fe20000400000 */
[----:B------:R-:W-:Y:S01]  /*33d0*/  FMUL R84, R19, -1.4426950216293334961 ;  /* 0xbfb8aa3b13547820 */ /* 0x000fe20000400000 */
[----:B------:R-:W-:Y:S01]  /*33e0*/  FMUL R82, R82, R43 ;  /* 0x0000002b52527220 */ /* 0x000fe20000400000 */
[----:B------:R-:W-:-:S02]  /*33f0*/  FMUL R5, R22, -1.4426950216293334961 ;  /* 0xbfb8aa3b16057820 */ /* 0x000fc40000400000 */
[----:B------:R-:W2:Y:S01]  /*3400*/  MUFU.RCP R23, R23 ;  /* 0x0000001700177308 */ /* 0x000ea20000001000 */
[----:B-1----:R-:W-:-:S07]  /*3410*/  FADD R86, R86, 1 ;  /* 0x3f80000056567421 */ /* 0x002fce0000000000 */
[----:B------:R-:W1:Y:S08]  /*3420*/  MUFU.RCP R43, R93 ;  /* 0x0000005d002b7308 */ /* 0x000e700000001000 */
[----:B------:R-:W3:Y:S01]  /*3430*/  MUFU.EX2 R6, R6 ;  /* 0x0000000600067308 */ /* 0x000ee20000000800 */
[----:B--2---:R-:W-:-:S04]  /*3440*/  FMUL R23, R48, R23 ;  /* 0x0000001730177220 */ /* 0x004fc80000400000 */
[----:B------:R-:W-:Y:S01]  /*3450*/  FMUL R36, R16, R23 ;  /* 0x0000001710247220 */ /* 0x000fe20000400000 */
[----:B------:R-:W-:Y:S01]  /*3460*/  FMUL R16, R53, UR33 ;  /* 0x0000002135107c20 */ /* 0x000fe20008400000 */
[----:B------:R-:W-:Y:S01]  /*3470*/  FMUL R23, R52, UR33 ;  /* 0x0000002134177c20 */ /* 0x000fe20008400000 */
[----:B------:R2:W4:Y:S01]  /*3480*/  MUFU.RCP R53, R86 ;  /* 0x0000005600357308 */ /* 0x0005220000001000 */
[----:B-1----:R-:W-:Y:S02]  /*3490*/  FMUL R43, R50, R43 ;  /* 0x0000002b322b7220 */ /* 0x002fe40000400000 */
[----:B------:R-:W-:Y:S02]  /*34a0*/  FMUL R93, R23, -1.4426950216293334961 ;  /* 0xbfb8aa3b175d7820 */ /* 0x000fe40000400000 */
[----:B------:R-:W-:Y:S01]  /*34b0*/  FMUL R38, R18, R43 ;  /* 0x0000002b12267220 */ /* 0x000fe20000400000 */
[----:B------:R-:W-:Y:S02]  /*34c0*/  FMUL R18, R4, -1.4426950216293334961 ;  /* 0xbfb8aa3b04127820 */ /* 0x000fe40000400000 */
[----:B------:R-:W-:Y:S01]  /*34d0*/  MUFU.EX2 R12, R12 ;  /* 0x0000000c000c7308 */ /* 0x000fe20000000800 */
[----:B---3--:R-:W-:-:S07]  /*34e0*/  FADD R85, R6, 1 ;  /* 0x3f80000006557421 */ /* 0x008fce0000000000 */
[----:B------:R-:W-:Y:S01]  /*34f0*/  MUFU.EX2 R90, R90 ;  /* 0x0000005a005a7308 */ /* 0x000fe20000000800 */
[----:B--2---:R-:W-:Y:S01]  /*3500*/  FMUL R86, R49, R92 ;  /* 0x0000005c31567220 */ /* 0x004fe20000400000 */
[----:B----4-:R-:W-:Y:S01]  /*3510*/  FMUL R53, R46, R53 ;  /* 0x000000352e357220 */ /* 0x010fe20000400000 */
[----:B------:R-:W-:Y:S02]  /*3520*/  FMUL R92, R16, -1.4426950216293334961 ;  /* 0xbfb8aa3b105c7820 */ /* 0x000fe40000400000 */
[----:B------:R-:W-:Y:S01]  /*3530*/  FMUL R43, R17, R86 ;  /* 0x00000056112b7220 */ /* 0x000fe20000400000 */
[----:B------:R-:W-:Y:S01]  /*3540*/  FMUL R17, R67, UR33 ;  /* 0x0000002143117c20 */ /* 0x000fe20008400000 */
[----:B------:R-:W-:Y:S01]  /*3550*/  FMUL R52, R14, R53 ;  /* 0x000000350e347220 */ /* 0x000fe20000400000 */
[----:B------:R-:W1:Y:S02]  /*3560*/  MUFU.RCP R86, R85 ;  /* 0x0000005500567308 */ /* 0x000e640000001000 */
[----:B------:R-:W-:-:S06]  /*3570*/  FMUL R6, R17, -1.4426950216293334961 ;  /* 0xbfb8aa3b11067820 */ /* 0x000fcc0000400000 */
[----:B------:R-:W2:Y:S08]  /*3580*/  MUFU.RCP R67, R81 ;  /* 0x0000005100437308 */ /* 0x000eb00000001000 */
[----:B------:R-:W3:Y:S01]  /*3590*/  MUFU.EX2 R88, R88 ;  /* 0x0000005800587308 */ /* 0x000ee20000000800 */
[----:B-1----:R-:W-:Y:S01]  /*35a0*/  FMUL R14, R47, R86 ;  /* 0x000000562f0e7220 */ /* 0x002fe20000400000 */
[----:B------:R-:W-:-:S03]  /*35b0*/  FADD R85, R12, 1 ;  /* 0x3f8000000c557421 */ /* 0x000fc60000000000 */
[----:B------:R-:W-:Y:S01]  /*35c0*/  FMUL R53, R15, R14 ;  /* 0x0000000e0f357220 */ /* 0x000fe20000400000 */
[----:B------:R-:W-:Y:S02]  /*35d0*/  FMUL R14, R66, -1.4426950216293334961 ;  /* 0xbfb8aa3b420e7820 */ /* 0x000fe40000400000 */
[----:B------:R-:W1:Y:S01]  /*35e0*/  MUFU.RCP R86, R87 ;  /* 0x0000005700567308 */ /* 0x000e620000001000 */
[----:B--2---:R-:W-:Y:S01]  /*35f0*/  FMUL R67, R44, R67 ;  /* 0x000000432c437220 */ /* 0x004fe20000400000 */
[----:B------:R-:W-:-:S03]  /*3600*/  FMUL R81, R65, UR33 ;  /* 0x0000002141517c20 */ /* 0x000fc60008400000 */
[----:B------:R-:W-:-:S03]  /*3610*/  FMUL R80, R80, R67 ;  /* 0x0000004350507220 */ /* 0x000fc60000400000 */
[----:B------:R-:W2:Y:S01]  /*3620*/  MUFU.EX2 R89, R89 ;  /* 0x0000005900597308 */ /* 0x000ea20000000800 */
[----:B---3--:R-:W-:Y:S01]  /*3630*/  FADD R15, R88, 1 ;  /* 0x3f800000580f7421 */ /* 0x008fe20000000000 */
[----:B------:R-:W-:-:S06]  /*3640*/  FMUL R88, R62, UR33 ;  /* 0x000000213e587c20 */ /* 0x000fcc0008400000 */
[----:B------:R-:W3:Y:S01]  /*3650*/  MUFU.EX2 R5, R5 ;  /* 0x0000000500057308 */ /* 0x000ee20000000800 */
[----:B-1----:R-:W-:Y:S01]  /*3660*/  FMUL R12, R45, R86 ;  /* 0x000000562d0c7220 */ /* 0x002fe20000400000 */
[----:B------:R-:W-:-:S03]  /*3670*/  FMUL R87, R61, UR33 ;  /* 0x000000213d577c20 */ /* 0x000fc60008400000 */
[----:B------:R-:W-:Y:S01]  /*3680*/  FMUL R67, R13, R12 ;  /* 0x0000000c0d437220 */ /* 0x000fe20000400000 */
[----:B------:R-:W-:Y:S01]  /*3690*/  FADD R13, R90, 1 ;  /* 0x3f8000005a0d7421 */ /* 0x000fe20000000000 */
[----:B------:R-:W-:Y:S01]  /*36a0*/  FMUL R12, R81, -1.4426950216293334961 ;  /* 0xbfb8aa3b510c7820 */ /* 0x000fe20000400000 */
[----:B------:R-:W1:Y:S01]  /*36b0*/  MUFU.RCP R15, R15 ;  /* 0x0000000f000f7308 */ /* 0x000e620000001000 */
[----:B--2---:R-:W-:-:S07]  /*36c0*/  FADD R89, R89, 1 ;  /* 0x3f80000059597421 */ /* 0x004fce0000000000 */
[----:B------:R-:W2:Y:S01]  /*36d0*/  MUFU.RCP R13, R13 ;  /* 0x0000000d000d7308 */ /* 0x000ea20000001000 */
[----:B---3--:R-:W-:-:S07]  /*36e0*/  FADD R5, R5, 1 ;  /* 0x3f80000005057421 */ /* 0x008fce0000000000 */
[----:B------:R-:W3:Y:S01]  /*36f0*/  MUFU.RCP R90, R89 ;  /* 0x00000059005a7308 */ /* 0x000ee20000001000 */
[----:B-1----:R-:W-:-:S04]  /*3700*/  FMUL R65, R42, R15 ;  /* 0x0000000f2a417220 */ /* 0x002fc80000400000 */
[----:B------:R-:W-:-:S03]  /*3710*/  FMUL R65, R10, R65 ;  /* 0x000000410a417220 */ /* 0x000fc60000400000 */
[----:B------:R-:W1:Y:S01]  /*3720*/  MUFU.EX2 R84, R84 ;  /* 0x0000005400547308 */ /* 0x000e620000000800 */
[----:B--2---:R-:W-:-:S04]  /*3730*/  FMUL R13, R40, R13 ;  /* 0x0000000d280d7220 */ /* 0x004fc80000400000 */
[----:B------:R-:W-:Y:S01]  /*3740*/  FMUL R62, R8, R13 ;  /* 0x0000000d083e7220 */ /* 0x000fe20000400000 */
[----:B------:R-:W-:Y:S02]  /*3750*/  FMUL R13, R88, -1.4426950216293334961 ;  /* 0xbfb8aa3b580d7820 */ /* 0x000fe40000400000 */
[----:B------:R2:W4:Y:S01]  /*3760*/  MUFU.RCP R86, R85 ;  /* 0x0000005500567308 */ /* 0x0005220000001000 */
[----:B---3--:R-:W-:Y:S01]  /*3770*/  FMUL R8, R41, R90 ;  /* 0x0000005a29087220 */ /* 0x008fe20000400000 */
[----:B------:R-:W-:Y:S01]  /*3780*/  FMUL R90, R60, UR33 ;  /* 0x000000213c5a7c20 */ /* 0x000fe20008400000 */
[----:B------:R-:W-:Y:S02]  /*3790*/  FADD R89, R91, 1 ;  /* 0x3f8000005b597421 */ /* 0x000fe40000000000 */
[----:B------:R-:W-:Y:S01]  /*37a0*/  FMUL R61, R9, R8 ;  /* 0x00000008093d7220 */ /* 0x000fe20000400000 */
[----:B------:R-:W-:Y:S02]  /*37b0*/  FMUL R8, R90, -1.4426950216293334961 ;  /* 0xbfb8aa3b5a087820 */ /* 0x000fe40000400000 */
[----:B------:R-:W3:Y:S01]  /*37c0*/  MUFU.EX2 R18, R18 ;  /* 0x0000001200127308 */ /* 0x000ee20000000800 */
[----:B-1----:R-:W-:-:S07]  /*37d0*/  FADD R60, R84, 1 ;  /* 0x3f800000543c7421 */ /* 0x002fce0000000000 */
[----:B------:R-:W1:Y:S01]  /*37e0*/  MUFU.EX2 R93, R93 ;  /* 0x0000005d005d7308 */ /* 0x000e620000000800 */
[----:B--2---:R-:W-:Y:S01]  /*37f0*/  FMUL R85, R63, UR33 ;  /* 0x000000213f557c20 */ /* 0x004fe20008400000 */
[C---:B----4-:R-:W-:Y:S01]  /*3800*/  FMUL R10, R7.reuse, R86 ;  /* 0x00000056070a7220 */ /* 0x050fe20000400000 */
[----:B------:R-:W-:Y:S01]  /*3810*/  FMUL R86, R64, UR33 ;  /* 0x0000002140567c20 */ /* 0x000fe20008400000 */
[----:B------:R-:W-:Y:S02]  /*3820*/  F2FP.BF16.F32.PACK_AB R7, R7, R42 ;  /* 0x0000002a0707723e */ /* 0x000fe400000010ff */
[----:B------:R-:W-:Y:S01]  /*3830*/  FMUL R64, R11, R10 ;  /* 0x0000000a0b407220 */ /* 0x000fe20000400000 */
[----:B------:R-:W-:Y:S01]  /*3840*/  FMUL R11, R87, -1.4426950216293334961 ;  /* 0xbfb8aa3b570b7820 */ /* 0x000fe20000400000 */
[----:B------:R-:W2:Y:S01]  /*3850*/  MUFU.RCP R63, R5 ;  /* 0x00000005003f7308 */ /* 0x000ea20000001000 */
[----:B---3--:R-:W-:Y:S01]  /*3860*/  FADD R9, R18, 1 ;  /* 0x3f80000012097421 */ /* 0x008fe20000000000 */
[----:B------:R-:W-:Y:S01]  /*3870*/  FMUL R10, R85, -1.4426950216293334961 ;  /* 0xbfb8aa3b550a7820 */ /* 0x000fe20000400000 */
[----:B------:R-:W-:-:S05]  /*3880*/  FMUL R15, R86, -1.4426950216293334961 ;  /* 0xbfb8aa3b560f7820 */ /* 0x000fca0000400000 */
[----:B------:R-:W3:Y:S01]  /*3890*/  MUFU.EX2 R92, R92 ;  /* 0x0000005c005c7308 */ /* 0x000ee20000000800 */
[----:B-1----:R-:W-:-:S07]  /*38a0*/  FADD R93, R93, 1 ;  /* 0x3f8000005d5d7421 */ /* 0x002fce0000000000 */
[----:B------:R-:W1:Y:S01]  /*38b0*/  MUFU.RCP R60, R60 ;  /* 0x0000003c003c7308 */ /* 0x000e620000001000 */
[----:B--2---:R-:W-:-:S04]  /*38c0*/  FMUL R18, R22, R63 ;  /* 0x0000003f16127220 */ /* 0x004fc80000400000 */
[----:B------:R-:W-:-:S03]  /*38d0*/  FMUL R77, R77, R18 ;  /* 0x000000124d4d7220 */ /* 0x000fc60000400000 */
[----:B------:R-:W2:Y:S01]  /*38e0*/  MUFU.RCP R5, R93 ;  /* 0x0000005d00057308 */ /* 0x000ea20000001000 */
[----:B---3--:R-:W-:-:S07]  /*38f0*/  FADD R63, R92, 1 ;  /* 0x3f8000005c3f7421 */ /* 0x008fce0000000000 */
[----:B------:R-:W3:Y:S01]  /*3900*/  MUFU.RCP R63, R63 ;  /* 0x0000003f003f7308 */ /* 0x000ee20000001000 */
[----:B-1----:R-:W-:-:S04]  /*3910*/  FMUL R60, R19, R60 ;  /* 0x0000003c133c7220 */ /* 0x002fc80000400000 */
[----:B------:R-:W-:-:S03]  /*3920*/  FMUL R79, R79, R60 ;  /* 0x0000003c4f4f7220 */ /* 0x000fc60000400000 */
[----:B------:R-:W1:Y:S01]  /*3930*/  MUFU.RCP R89, R89 ;  /* 0x0000005900597308 */ /* 0x000e620000001000 */
[----:B--2---:R-:W-:-:S07]  /*3940*/  FMUL R5, R23, R5 ;  /* 0x0000000517057220 */ /* 0x004fce0000400000 */
[----:B------:R-:W2:Y:S01]  /*3950*/  MUFU.RCP R9, R9 ;  /* 0x0000000900097308 */ /* 0x000ea20000001000 */
[----:B---3--:R-:W-:Y:S01]  /*3960*/  FMUL R60, R16, R63 ;  /* 0x0000003f103c7220 */ /* 0x008fe20000400000 */
[----:B------:R-:W-:Y:S01]  /*3970*/  FMUL R63, R20, R5 ;  /* 0x00000005143f7220 */ /* 0x000fe20000400000 */
[----:B------:R-:W-:Y:S01]  /*3980*/  FMUL R20, R29, UR33 ;  /* 0x000000211d147c20 */ /* 0x000fe20008400000 */
[----:B------:R-:W-:Y:S01]  /*3990*/  FMUL R29, R28, UR33 ;  /* 0x000000211c1d7c20 */ /* 0x000fe20008400000 */
[----:B------:R-:W-:Y:S01]  /*39a0*/  FMUL R60, R21, R60 ;  /* 0x0000003c153c7220 */ /* 0x000fe20000400000 */
[C---:B------:R-:W-:Y:S02]  /*39b0*/  F2FP.BF16.F32.PACK_AB R5, R39.reuse, R22 ;  /* 0x000000162705723e */ /* 0x040fe400000010ff */
[----:B------:R-:W3:Y:S01]  /*39c0*/  MUFU.EX2 R6, R6 ;  /* 0x0000000600067308 */ /* 0x000ee20000000800 */
[----:B-1----:R-:W-:-:S04]  /*39d0*/  FMUL R89, R39, R89 ;  /* 0x0000005927597220 */ /* 0x002fc80000400000 */
[----:B------:R-:W-:-:S03]  /*39e0*/  FMUL R76, R76, R89 ;  /* 0x000000594c4c7220 */ /* 0x000fc60000400000 */
[----:B------:R-:W1:Y:S01]  /*39f0*/  MUFU.EX2 R14, R14 ;  /* 0x0000000e000e7308 */ /* 0x000e620000000800 */
[C---:B--2---:R-:W-:Y:S01]  /*3a00*/  FMUL R9, R4.reuse, R9 ;  /* 0x0000000904097220 */ /* 0x044fe20000400000 */
[----:B------:R-:W-:Y:S02]  /*3a10*/  F2FP.BF16.F32.PACK_AB R4, R4, R19 ;  /* 0x000000130404723e */ /* 0x000fe400000010ff */
[----:B------:R-:W-:Y:S01]  /*3a20*/  F2FP.BF16.F32.PACK_AB R19, R17, R66 ;  /* 0x000000421113723e */ /* 0x000fe200000010ff */
[----:B------:R-:W-:Y:S01]  /*3a30*/  FMUL R78, R78, R9 ;  /* 0x000000094e4e7220 */ /* 0x000fe20000400000 */
[----:B------:R-:W-:Y:S02]  /*3a40*/  F2FP.BF16.F32.PACK_AB R9, R47, R46 ;  /* 0x0000002e2f09723e */ /* 0x000fe400000010ff */
[----:B------:R-:W2:Y:S01]  /*3a50*/  MUFU.EX2 R11, R11 ;  /* 0x0000000b000b7308 */ /* 0x000ea20000000800 */
[----:B---3--:R-:W-:-:S07]  /*3a60*/  FADD R6, R6, 1 ;  /* 0x3f80000006067421 */ /* 0x008fce0000000000 */
[----:B------:R-:W3:Y:S01]  /*3a70*/  MUFU.EX2 R12, R12 ;  /* 0x0000000c000c7308 */ /* 0x000ee20000000800 */
[----:B-1----:R-:W-:-:S07]  /*3a80*/  FADD R14, R14, 1 ;  /* 0x3f8000000e0e7421 */ /* 0x002fce0000000000 */
[----:B------:R-:W1:Y:S01]  /*3a90*/  MUFU.EX2 R13, R13 ;  /* 0x0000000d000d7308 */ /* 0x000e620000000800 */
[----:B--2---:R-:W-:Y:S01]  /*3aa0*/  FADD R28, R11, 1 ;  /* 0x3f8000000b1c7421 */ /* 0x004fe20000000000 */
[----:B------:R-:W-:-:S06]  /*3ab0*/  F2FP.BF16.F32.PACK_AB R11, R51, R50 ;  /* 0x00000032330b723e */ /* 0x000fcc00000010ff */
[----:B------:R-:W2:Y:S01]  /*3ac0*/  MUFU.EX2 R8, R8 ;  /* 0x0000000800087308 */ /* 0x000ea20000000800 */
[----:B---3--:R-:W-:-:S07]  /*3ad0*/  FADD R12, R12, 1 ;  /* 0x3f8000000c0c7421 */ /* 0x008fce0000000000 */
[----:B------:R-:W3:Y:S01]  /*3ae0*/  MUFU.EX2 R10, R10 ;  /* 0x0000000a000a7308 */ /* 0x000ee20000000800 */
[----:B-1----:R-:W-:-:S07]  /*3af0*/  FADD R13, R13, 1 ;  /* 0x3f8000000d0d7421 */ /* 0x002fce0000000000 */
[----:B------:R-:W1:Y:S01]  /*3b00*/  MUFU.EX2 R15, R15 ;  /* 0x0000000f000f7308 */ /* 0x000e620000000800 */
[----:B--2---:R-:W-:Y:S01]  /*3b10*/  FADD R46, R8, 1 ;  /* 0x3f800000082e7421 */ /* 0x004fe20000000000 */
[----:B------:R-:W-:-:S06]  /*3b20*/  F2FP.BF16.F32.PACK_AB R8, R45, R44 ;  /* 0x0000002c2d08723e */ /* 0x000fcc00000010ff */
[----:B------:R-:W2:Y:S01]  /*3b30*/  MUFU.RCP R89, R14 ;  /* 0x0000000e00597308 */ /* 0x000ea20000001000 */
[----:B---3--:R-:W-:Y:S01]  /*3b40*/  FADD R92, R10, 1 ;  /* 0x3f8000000a5c7421 */ /* 0x008fe20000000000 */
[----:B------:R-:W-:-:S06]  /*3b50*/  F2FP.BF16.F32.PACK_AB R10, R49, R48 ;  /* 0x00000030310a723e */ /* 0x000fcc00000010ff */
[----:B------:R3:W4:Y:S01]  /*3b60*/  MUFU.RCP R18, R6 ;  /* 0x0000000600127308 */ /* 0x0007220000001000 */
[----:B-1----:R-:W-:-:S07]  /*3b70*/  FADD R15, R15, 1 ;  /* 0x3f8000000f0f7421 */ /* 0x002fce0000000000 */
[----:B------:R-:W1:Y:S01]  /*3b80*/  MUFU.RCP R84, R12 ;  /* 0x0000000c00547308 */ /* 0x000e620000001000 */
[----:B--2---:R-:W-:Y:S01]  /*3b90*/  FMUL R89, R66, R89 ;  /* 0x0000005942597220 */ /* 0x004fe20000400000 */
[----:B------:R-:W-:-:S06]  /*3ba0*/  F2FP.BF16.F32.PACK_AB R14, R57, R56 ;  /* 0x00000038390e723e */ /* 0x000fcc00000010ff */
[----:B------:R-:W2:Y:S01]  /*3bb0*/  MUFU.RCP R21, R13 ;  /* 0x0000000d00157308 */ /* 0x000ea20000001000 */
[----:B---3--:R-:W-:Y:S01]  /*3bc0*/  F2FP.BF16.F32.PACK_AB R6, R41, R40 ;  /* 0x000000282906723e */ /* 0x008fe200000010ff */
[----:B----4-:R-:W-:Y:S01]  /*3bd0*/  FMUL R22, R17, R18 ;  /* 0x0000001211167220 */ /* 0x010fe20000400000 */
[----:B------:R-:W-:Y:S01]  /*3be0*/  FMUL R40, R34, R89 ;  /* 0x0000005922287220 */ /* 0x000fe20000400000 */
[----:B------:R-:W-:Y:S02]  /*3bf0*/  F2FP.BF16.F32.PACK_AB R18, R81, R86 ;  /* 0x000000565112723e */ /* 0x000fe400000010ff */
[----:B------:R-:W-:Y:S01]  /*3c00*/  FMUL R39, R35, R22 ;  /* 0x0000001623277220 */ /* 0x000fe20000400000 */
[----:B------:R-:W-:Y:S01]  /*3c10*/  F2FP.BF16.F32.PACK_AB R22, R33, R32 ;  /* 0x000000202116723e */ /* 0x000fe200000010ff */
[----:B------:R-:W3:Y:S01]  /*3c20*/  MUFU.RCP R28, R28 ;  /* 0x0000001c001c7308 */ /* 0x000ee20000001000 */
[----:B-1----:R-:W-:Y:S01]  /*3c30*/  FMUL R84, R81, R84 ;  /* 0x0000005451547220 */ /* 0x002fe20000400000 */
[----:B------:R-:W-:-:S02]  /*3c40*/  F2FP.BF16.F32.PACK_AB R12, R16, R23 ;  /* 0x00000017100c723e */ /* 0x000fc400000010ff */
[----:B------:R-:W-:Y:S01]  /*3c50*/  F2FP.BF16.F32.PACK_AB R23, R35, R34 ;  /* 0x000000222317723e */ /* 0x000fe200000010ff */
[----:B------:R-:W-:Y:S01]  /*3c60*/  FMUL R34, R33, R84 ;  /* 0x0000005421227220 */ /* 0x000fe20000400000 */
[----:B------:R-:W-:Y:S02]  /*3c70*/  F2FP.BF16.F32.PACK_AB R17, R85, R88 ;  /* 0x000000585511723e */ /* 0x000fe400000010ff */
[----:B------:R-:W1:Y:S01]  /*3c80*/  MUFU.RCP R41, R46 ;  /* 0x0000002e00297308 */ /* 0x000e620000001000 */
[----:B--2---:R-:W-:Y:S01]  /*3c90*/  FMUL R21, R88, R21 ;  /* 0x0000001558157220 */ /* 0x004fe20000400000 */
[----:B------:R-:W-:Y:S02]  /*3ca0*/  F2FP.BF16.F32.PACK_AB R13, R55, R54 ;  /* 0x00000036370d723e */ /* 0x000fe400000010ff */
[----:B------:R-:W-:Y:S01]  /*3cb0*/  F2FP.BF16.F32.PACK_AB R16, R87, R90 ;  /* 0x0000005a5710723e */ /* 0x000fe200000010ff */
[----:B------:R-:W-:Y:S01]  /*3cc0*/  FMUL R33, R30, R21 ;  /* 0x000000151e217220 */ /* 0x000fe20000400000 */
[----:B------:R-:W-:-:S02]  /*3cd0*/  F2FP.BF16.F32.PACK_AB R21, R31, R30 ;  /* 0x0000001e1f15723e */ /* 0x000fc400000010ff */
[----:B------:R2:W4:Y:S01]  /*3ce0*/  MUFU.RCP R91, R15 ;  /* 0x0000000f005b7308 */ /* 0x0005220000001000 */
[----:B---3--:R-:W-:Y:S01]  /*3cf0*/  FMUL R45, R87, R28 ;  /* 0x0000001c572d7220 */ /* 0x008fe20000400000 */
[----:B------:R-:W-:Y:S02]  /*3d00*/  MOV R28, UR6 ;  /* 0x00000006001c7c02 */ /* 0x000fe40008000f00 */
[----:B------:R-:W-:Y:S02]  /*3d10*/  F2FP.BF16.F32.PACK_AB R30, R82, R83 ;  /* 0x00000053521e723e */ /* 0x000fe400000010ff */
[----:B------:R-:W-:Y:S02]  /*3d20*/  LEA R44, R28, R69, 0xd ;  /* 0x000000451c2c7211 */ /* 0x000fe400078e68ff */
[----:B------:R-:W3:Y:S01]  /*3d30*/  MUFU.RCP R92, R92 ;  /* 0x0000005c005c7308 */ /* 0x000ee20000001000 */
[----:B-1----:R-:W-:Y:S01]  /*3d40*/  FMUL R42, R90, R41 ;  /* 0x000000295a2a7220 */ /* 0x002fe20000400000 */
[C---:B------:R-:W-:Y:S01]  /*3d50*/  FMUL R41, R20.reuse, R45 ;  /* 0x0000002d14297220 */ /* 0x040fe20000400000 */
[----:B------:R-:W-:-:S02]  /*3d60*/  F2FP.BF16.F32.PACK_AB R20, R20, R29 ;  /* 0x0000001d1414723e */ /* 0x000fc400000010ff */
[C---:B------:R-:W-:Y:S01]  /*3d70*/  LEA R46, R28.reuse, R3, 0xd ;  /* 0x000000031c2e7211 */ /* 0x040fe200078e68ff */
[----:B------:R-:W-:Y:S01]  /*3d80*/  FMUL R42, R29, R42 ;  /* 0x0000002a1d2a7220 */ /* 0x000fe20000400000 */
[----:B------:R-:W-:Y:S01]  /*3d90*/  LEA R45, R28, R68, 0xd ;  /* 0x000000441c2d7211 */ /* 0x000fe200078e68ff */
[----:B------:R-:W-:Y:S01]  /*3da0*/  STS.128 [R75], R20 ;  /* 0x000000144b007388 */ /* 0x000fe20000000c00 */
[----:B--2---:R-:W-:Y:S01]  /*3db0*/  F2FP.BF16.F32.PACK_AB R15, R59, R58 ;  /* 0x0000003a3b0f723e */ /* 0x004fe200000010ff */
[----:B----4-:R-:W-:Y:S01]  /*3dc0*/  FMUL R91, R86, R91 ;  /* 0x0000005b565b7220 */ /* 0x010fe20000400000 */
[----:B------:R-:W-:Y:S01]  /*3dd0*/  LEA R28, R28, R70, 0xd ;  /* 0x000000461c1c7211 */ /* 0x000fe200078e68ff */
[----:B------:R1:W-:Y:S01]  /*3de0*/  STS.128 [R46], R4 ;  /* 0x000000042e007388 */ /* 0x0003e20000000c00 */
[----:B------:R-:W-:Y:S01]  /*3df0*/  F2FP.BF16.F32.PACK_AB R29, R25, R24 ;  /* 0x00000018191d723e */ /* 0x000fe200000010ff */
[----:B------:R-:W-:Y:S01]  /*3e00*/  FMUL R35, R32, R91 ;  /* 0x0000005b20237220 */ /* 0x000fe20000400000 */
[----:B------:R-:W-:Y:S01]  /*3e10*/  F2FP.BF16.F32.PACK_AB R25, R53, R52 ;  /* 0x000000343519723e */ /* 0x000fe200000010ff */
[----:B------:R-:W-:Y:S01]  /*3e20*/  STS.128 [R45], R8 ;  /* 0x000000082d007388 */ /* 0x000fe20000000c00 */
[----:B---3--:R-:W-:Y:S01]  /*3e30*/  FMUL R92, R85, R92 ;  /* 0x0000005c555c7220 */ /* 0x008fe20000400000 */
[----:B------:R-:W-:-:S02]  /*3e40*/  F2FP.BF16.F32.PACK_AB R24, R67, R80 ;  /* 0x000000504318723e */ /* 0x000fc400000010ff */
[----:B------:R2:W-:Y:S01]  /*3e50*/  STS.128 [R44], R12 ;  /* 0x0000000c2c007388 */ /* 0x0005e20000000c00 */
[----:B------:R-:W-:Y:S01]  /*3e60*/  FMUL R32, R31, R92 ;  /* 0x0000005c1f207220 */ /* 0x000fe20000400000 */
[----:B------:R-:W-:Y:S02]  /*3e70*/  F2FP.BF16.F32.PACK_AB R31, R27, R26 ;  /* 0x0000001a1b1f723e */ /* 0x000fe400000010ff */
[----:B------:R3:W-:Y:S01]  /*3e80*/  STS.128 [R28], R16 ;  /* 0x000000101c007388 */ /* 0x0007e20000000c00 */
[----:B------:R-:W-:Y:S02]  /*3e90*/  F2FP.BF16.F32.PACK_AB R27, R37, R38 ;  /* 0x00000026251b723e */ /* 0x000fe400000010ff */
[----:B------:R-:W-:Y:S02]  /*3ea0*/  F2FP.BF16.F32.PACK_AB R26, R43, R36 ;  /* 0x000000242b1a723e */ /* 0x000fe400000010ff */
[----:B-1----:R-:W-:Y:S02]  /*3eb0*/  F2FP.BF16.F32.PACK_AB R7, R64, R65 ;  /* 0x000000414007723e */ /* 0x002fe400000010ff */
[----:B------:R-:W-:-:S02]  /*3ec0*/  F2FP.BF16.F32.PACK_AB R6, R61, R62 ;  /* 0x0000003e3d06723e */ /* 0x000fc400000010ff */
[----:B------:R-:W-:Y:S02]  /*3ed0*/  F2FP.BF16.F32.PACK_AB R5, R76, R77 ;  /* 0x0000004d4c05723e */ /* 0x000fe400000010ff */
[----:B------:R-:W-:Y:S02]  /*3ee0*/  F2FP.BF16.F32.PACK_AB R4, R78, R79 ;  /* 0x0000004f4e04723e */ /* 0x000fe400000010ff */
[----:B--2---:R-:W-:Y:S02]  /*3ef0*/  MOV R12, UR12 ;  /* 0x0000000c000c7c02 */ /* 0x004fe40008000f00 */
[----:B------:R-:W-:Y:S02]  /*3f00*/  F2FP.BF16.F32.PACK_AB R11, R39, R40 ;  /* 0x00000028270b723e */ /* 0x000fe400000010ff */
[C---:B------:R-:W-:Y:S02]  /*3f10*/  LEA R14, R12.reuse, R71, 0xd ;  /* 0x000000470c0e7211 */ /* 0x040fe400078e68ff */
[----:B------:R-:W-:-:S02]  /*3f20*/  LEA R13, R12, R72, 0xd ;  /* 0x000000480c0d7211 */ /* 0x000fc400078e68ff */
[----:B---3--:R-:W-:Y:S01]  /*3f30*/  F2FP.BF16.F32.PACK_AB R28, R60, R63 ;  /* 0x0000003f3c1c723e */ /* 0x008fe200000010ff */
[----:B------:R1:W-:Y:S01]  /*3f40*/  STS.128 [R14], R4 ;  /* 0x000000040e007388 */ /* 0x0003e20000000c00 */
[----:B------:R-:W-:Y:S02]  /*3f50*/  LEA R15, R12, R73, 0xd ;  /* 0x000000490c0f7211 */ /* 0x000fe400078e68ff */
[----:B------:R-:W-:Y:S01]  /*3f60*/  F2FP.BF16.F32.PACK_AB R10, R34, R35 ;  /* 0x00000023220a723e */ /* 0x000fe200000010ff */
[----:B------:R1:W-:Y:S01]  /*3f70*/  STS.128 [R13], R24 ;  /* 0x000000180d007388 */ /* 0x0003e20000000c00 */
[----:B------:R-:W-:Y:S02]  /*3f80*/  F2FP.BF16.F32.PACK_AB R9, R32, R33 ;  /* 0x000000212009723e */ /* 0x000fe400000010ff */
[----:B------:R-:W-:Y:S01]  /*3f90*/  F2FP.BF16.F32.PACK_AB R8, R41, R42 ;  /* 0x0000002a2908723e */ /* 0x000fe200000010ff */
[----:B------:R1:W-:Y:S01]  /*3fa0*/  STS.128 [R15], R28 ;  /* 0x0000001c0f007388 */ /* 0x0003e20000000c00 */
[----:B------:R-:W-:-:S05]  /*3fb0*/  LEA R12, R12, R74, 0xd ;  /* 0x0000004a0c0c7211 */ /* 0x000fca00078e68ff */
[----:B------:R1:W-:Y:S01]  /*3fc0*/  STS.128 [R12], R8 ;  /* 0x000000080c007388 */ /* 0x0003e20000000c00 */
[----:B------:R2:W-:Y:S06]  /*3fd0*/  MEMBAR.ALL.CTA ;  /* 0x0000000000007992 */ /* 0x0005ec0000008000 */
[----:B--2---:R-:W2:Y:S02]  /*3fe0*/  FENCE.VIEW.ASYNC.S ;  /* 0x00000000000073c6 */ /* 0x004ea40000000000 */
[----:B--2---:R-:W-:Y:S06]  /*3ff0*/  BAR.SYNC.DEFER_BLOCKING 0x1, 0x80 ;  /* 0x0042000000007b1d */ /* 0x004fec0000010000 */
[----:B------:R-:W-:Y:S05]  /*4000*/  BRA.U UP0, `(.L_x_48) ;  /* 0x0000000100687547 */ /* 0x000fea000b800000 */
[----:B------:R-:W2:Y:S01]  /*4010*/  S2UR UR4, SR_CgaCtaId ;  /* 0x00000000000479c3 */ /* 0x000ea20000008800 */
[----:B------:R-:W-:Y:S01]  /*4020*/  USHF.L.U32 UR8, UR8, 0xc, URZ ;  /* 0x0000000c08087899 */ /* 0x000fe200080006ff */
[----:B------:R-:W-:Y:S01]  /*4030*/  UMOV UR14, 0x400 ;  /* 0x00000400000e7882 */ /* 0x000fe20000000000 */
[----:B------:R-:W-:Y:S02]  /*4040*/  USHF.L.U32 UR6, UR6, 0xc, URZ ;  /* 0x0000000c06067899 */ /* 0x000fe400080006ff */
[----:B------:R-:W-:Y:S02]  /*4050*/  USHF.L.U32 UR12, UR12, 0xc, URZ ;  /* 0x0000000c0c0c7899 */ /* 0x000fe400080006ff */
[----:B------:R-:W-:Y:S02]  /*4060*/  UIADD3 UR42, UP1, UPT, UR34, 0x140, URZ ;  /* 0x00000140222a7890 */ /* 0x000fe4000ff3e0ff */
[----:B------:R-:W-:Y:S02]  /*4070*/  UIADD3 UR8, UPT, UPT, UR8, UR8, URZ ;  /* 0x0000000808087290 */ /* 0x000fe4000fffe0ff */
[----:B------:R-:W-:-:S02]  /*4080*/  UIADD3 UR6, UPT, UPT, UR6, UR6, URZ ;  /* 0x0000000606067290 */ /* 0x000fc4000fffe0ff */
[----:B------:R-:W-:Y:S02]  /*4090*/  UIADD3 UR40, UP0, UPT, UR34, 0x1c0, URZ ;  /* 0x000001c022287890 */ /* 0x000fe4000ff1e0ff */
[----:B------:R-:W-:Y:S02]  /*40a0*/  UIADD3.X UR43, UPT, UPT, URZ, UR35, URZ, UP1, !UPT ;  /* 0x00000023ff2b7290 */ /* 0x000fe40008ffe4ff */
[----:B------:R-:W-:Y:S02]  /*40b0*/  UIADD3 UR5, UPT, UPT, UR9, 0x20, URZ ;  /* 0x0000002009057890 */ /* 0x000fe4000fffe0ff */
[----:B------:R-:W-:Y:S01]  /*40c0*/  UIADD3.X UR41, UPT, UPT, URZ, UR35, URZ, UP0, !UPT ;  /* 0x00000023ff297290 */ /* 0x000fe200087fe4ff */
[----:B--2---:R-:W-:-:S04]  /*40d0*/  MOV R0, UR4 ;  /* 0x0000000400007c02 */ /* 0x004fc80008000f00 */
[----:B------:R-:W-:-:S13]  /*40e0*/  R2UR UR4, R0 ;  /* 0x00000000000472ca */ /* 0x000fda00000e0000 */
[----:B------:R-:W-:-:S03]  /*40f0*/  ULEA UR4, UR4, UR14, 0x18 ;  /* 0x0000000e04047291 */ /* 0x000fc6000f8ec0ff */
[----:B------:R-:W-:Y:S01]  /*4100*/  UMOV UR14, UR10 ;  /* 0x0000000a000e7c82 */ /* 0x000fe20008000000 */
[----:B------:R-:W-:Y:S02]  /*4110*/  UIADD3 UR12, UPT, UPT, UR4, UR12, UR12 ;  /* 0x0000000c040c7290 */ /* 0x000fe4000fffe00c */
[----:B------:R-:W-:Y:S02]  /*4120*/  UIADD3 UR8, UPT, UPT, UR8, 0x400, UR4 ;  /* 0x0000040008087890 */ /* 0x000fe4000fffe004 */
[----:B------:R-:W-:Y:S02]  /*4130*/  UIADD3 UR4, UPT, UPT, UR6, 0x400, UR4 ;  /* 0x0000040006047890 */ /* 0x000fe4000fffe004 */
[----:B------:R-:W-:Y:S01]  /*4140*/  UIADD3 UR12, UPT, UPT, UR12, 0x8400, URZ ;  /* 0x000084000c0c7890 */ /* 0x000fe2000fffe0ff */
[----:B------:R-:W-:-:S04]  /*4150*/  UMOV UR6, UR10 ;  /* 0x0000000a00067c82 */ /* 0x000fc80008000000 */
[----:B------:R2:W-:Y:S02]  /*4160*/  UTMASTG.2D [UR8], [UR42], desc[URZ] ;  /* 0x0000ff082a0073b5 */ /* 0x0005e40008009000 */
[----:B------:R2:W-:Y:S02]  /*4170*/  UTMASTG.2D [UR4], [UR42], desc[URZ] ;  /* 0x0000ff042a0073b5 */ /* 0x0005e40008009000 */
[----:B------:R2:W-:Y:S01]  /*4180*/  UTMASTG.2D [UR12], [UR40], desc[URZ] ;  /* 0x0000ff0c280073b5 */ /* 0x0005e20008009000 */
[----:B------:R0:W-:Y:S01]  /*4190*/  UTMACMDFLUSH ;  /* 0x00000000000079b7 */ /* 0x0001e20000000000 */
[----:B--2---:R-:W-:-:S04]  /*41a0*/  DEPBAR.LE SB0, 0x3 ;  /* 0x000080c00000791a */ /* 0x004fc80000000000 */
.L_x_48:
[----:B------:R-:W-:Y:S01]  /*41b0*/  BAR.SYNC.DEFER_BLOCKING 0x1, 0x80 ;  /* 0x0042000000007b1d */ /* 0x000fe20000010000 */
[----:B------:R-:W-:Y:S02]  /*41c0*/  UIADD3 UR5, UPT, UPT, UR37, -0x1, URZ ;  /* 0xffffffff25057890 */ /* 0x000fe4000fffe0ff */
[----:B------:R-:W-:Y:S02]  /*41d0*/  UIADD3 UR4, UPT, UPT, UR37, 0x2, URZ ;  /* 0x0000000225047890 */ /* 0x000fe4000fffe0ff */
[----:B------:R-:W-:Y:S02]  /*41e0*/  UISETP.GE.U32.AND UP0, UPT, UR5, 0x6, UPT ;  /* 0x000000060500788c */ /* 0x000fe4000bf06070 */
[----:B------:R-:W-:Y:S02]  /*41f0*/  UIADD3 UR39, UPT, UPT, UR39, 0x40, URZ ;  /* 0x0000004027277890 */ /* 0x000fe4000fffe0ff */
[----:B------:R-:W-:Y:S02]  /*4200*/  UIADD3 UR38, UPT, UPT, UR38, 0x1, URZ ;  /* 0x0000000126267890 */ /* 0x000fe4000fffe0ff */
[----:B------:R-:W-:-:S02]  /*4210*/  UIADD3 UR36, UPT, UPT, UR36, 0x2, URZ ;  /* 0x0000000224247890 */ /* 0x000fc4000fffe0ff */
[----:B------:R-:W-:Y:S02]  /*4220*/  UIADD3 UR13, UPT, UPT, UR13, 0x20, URZ ;  /* 0x000000200d0d7890 */ /* 0x000fe4000fffe0ff */
[----:B------:R-:W-:Y:S01]  /*4230*/  UIADD3 UR9, UPT, UPT, UR9, 0x40, URZ ;  /* 0x0000004009097890 */ /* 0x000fe2000fffe0ff */
[----:B------:R-:W-:Y:S01]  /*4240*/  UMOV UR37, UR4 ;  /* 0x0000000400257c82 */ /* 0x000fe20008000000 */
[----:B------:R-:W-:Y:S10]  /*4250*/  BRA.U !UP0, `(.L_x_49) ;  /* 0xffffffe508f47547 */ /* 0x000ff4000b83ffff */
[----:B------:R-:W2:Y:S01]  /*4260*/  LDCU.64 UR4, c[0x0][0x5c0] ;  /* 0x0000b800ff0477ac */ /* 0x000ea20008000a00 */
[----:B------:R-:W-:Y:S01]  /*4270*/  ULEA.HI.SX32 UR7, UR32, UR7, 0x1d ;  /* 0x0000000720077291 */ /* 0x000fe2000f8feaff */
[----:B------:R-:W-:Y:S01]  /*4280*/  ELECT P0, URZ, PT ;  /* 0x0000000000ff782f */ /* 0x000fe20003800000 */
[----:B------:R-:W-:Y:S02]  /*4290*/  UIADD3 UR27, UPT, UPT, UR27, 0x60, URZ ;  /* 0x000000601b1b7890 */ /* 0x000fe4000fffe0ff */
[----:B------:R-:W-:Y:S02]  /*42a0*/  UIADD3 UR29, UPT, UPT, UR29, 0x1, URZ ;  /* 0x000000011d1d7890 */ /* 0x000fe4000fffe0ff */
[----:B------:R-:W-:Y:S02]  /*42b0*/  UPRMT UR27, UR28, 0x654, UR27 ;  /* 0x000006541c1b7896 */ /* 0x000fe4000800001b */
[----:B------:R-:W-:Y:S02]  /*42c0*/  UISETP.NE.AND UP0, UPT, UR29, 0x2, UPT ;  /* 0x000000021d00788c */ /* 0x000fe4000bf05270 */
[----:B------:R-:W-:-:S02]  /*42d0*/  UIADD3 UR30, UPT, UPT, UR30, 0x1, URZ ;  /* 0x000000011e1e7890 */ /* 0x000fc4000fffe0ff */
[----:B--2---:R-:W-:Y:S02]  /*42e0*/  UIMAD.WIDE.U32 UR8, UR7, UR5, URZ ;  /* 0x00000005070872a5 */ /* 0x004fe4000f8e00ff */
[----:B-1----:R-:W-:Y:S01]  /*42f0*/  @P0 IMAD.MOV.U32 R4, RZ, RZ, 0x1 ;  /* 0x00000001ff040424 */ /* 0x002fe200078e00ff */
[----:B------:R-:W1:Y:S03]  /*4300*/  LDCU UR5, c[0x0][0x5d0] ;  /* 0x0000ba00ff0577ac */ /* 0x000e660008000800 */
[----:B------:R2:W-:Y:S01]  /*4310*/  @P0 SYNCS.ARRIVE.TRANS64.RED.ART0 RZ, [UR27], R4 ;  /* 0x00000004ffff09a7 */ /* 0x0005e2000850041b */
[----:B------:R-:W-:Y:S02]  /*4320*/  UIADD3 UR6, UPT, UPT, UR7, -UR9, URZ ;  /* 0x8000000907067290 */ /* 0x000fe4000fffe0ff */
[----:B------:R-:W-:Y:S02]  /*4330*/  USEL UR29, UR29, URZ, UP0 ;  /* 0x000000ff1d1d7287 */ /* 0x000fe40008000000 */
[----:B------:R-:W-:-:S04]  /*4340*/  USHF.R.U32.HI UR6, URZ, UR20, UR6 ;  /* 0x00000014ff067299 */ /* 0x000fc80008011606 */
[----:B------:R-:W-:-:S04]  /*4350*/  UIADD3 UR6, UPT, UPT, UR9, UR6, URZ ;  /* 0x0000000609067290 */ /* 0x000fc8000fffe0ff */
[----:B------:R-:W-:-:S04]  /*4360*/  USHF.R.U32.HI UR8, URZ, UR19, UR6 ;  /* 0x00000013ff087299 */ /* 0x000fc80008011606 */
[----:B------:R-:W-:-:S04]  /*4370*/  UIADD3 UR8, UPT, UPT, -UR8, URZ, URZ ;  /* 0x000000ff08087290 */ /* 0x000fc8000fffe1ff */
[----:B------:R-:W-:-:S04]  /*4380*/  UIMAD UR8, UR4, UR8, UR7 ;  /* 0x00000008040872a4 */ /* 0x000fc8000f8e0207 */
[----:B-1----:R-:W-:Y:S01]  /*4390*/  UIMAD.WIDE.U32 UR12, UR8, UR5, URZ ;  /* 0x00000005080c72a5 */ /* 0x002fe2000f8e00ff */
[----:B------:R-:W1:Y:S06]  /*43a0*/  LDCU.64 UR4, c[0x0][0x5d8] ;  /* 0x0000bb00ff0477ac */ /* 0x000e6c0008000a00 */
[----:B------:R-:W-:Y:S02]  /*43b0*/  UMOV UR9, UR13 ;  /* 0x0000000d00097c82 */ /* 0x000fe40008000000 */
[----:B------:R-:W-:-:S04]  /*43c0*/  UIADD3 UR6, UPT, UPT, UR8, -UR9, URZ ;  /* 0x8000000908067290 */ /* 0x000fc8000fffe0ff */
[----:B------:R-:W-:-:S04]  /*43d0*/  USHF.R.U32.HI UR6, URZ, UR18, UR6 ;  /* 0x00000012ff067299 */ /* 0x000fc80008011606 */
[----:B------:R-:W-:-:S04]  /*43e0*/  UIADD3 UR6, UPT, UPT, UR9, UR6, URZ ;  /* 0x0000000609067290 */ /* 0x000fc8000fffe0ff */
[----:B------:R-:W-:-:S04]  /*43f0*/  USHF.R.U32.HI UR6, URZ, UR17, UR6 ;  /* 0x00000011ff067299 */ /* 0x000fc80008011606 */
[----:B-1----:R-:W-:-:S07]  /*4400*/  UIMAD.WIDE.U32 UR12, UR6, UR5, URZ ;  /* 0x00000005060c72a5 */ /* 0x002fce000f8e00ff */
[----:B------:R-:W-:Y:S02]  /*4410*/  UMOV UR9, UR13 ;  /* 0x0000000d00097c82 */ /* 0x000fe40008000000 */
[----:B------:R-:W-:-:S04]  /*4420*/  UIADD3 UR5, UPT, UPT, UR6, -UR9, URZ ;  /* 0x8000000906057290 */ /* 0x000fc8000fffe0ff */
[----:B------:R-:W-:-:S04]  /*4430*/  USHF.R.U32.HI UR5, URZ, UR16, UR5 ;  /* 0x00000010ff057299 */ /* 0x000fc80008011605 */
[----:B------:R-:W-:-:S04]  /*4440*/  UIADD3 UR9, UPT, UPT, UR9, UR5, URZ ;  /* 0x0000000509097290 */ /* 0x000fc8000fffe0ff */
[----:B------:R-:W-:-:S03]  /*4450*/  USHF.R.U32.HI UR9, URZ, UR15, UR9 ;  /* 0x0000000fff097299 */ /* 0x000fc60008011609 */
[----:B------:R-:W1:Y:S01]  /*4460*/  LDCU UR5, c[0x0][0x5cc] ;  /* 0x0000b980ff0577ac */ /* 0x000e620008000800 */
[----:B------:R-:W-:-:S04]  /*4470*/  UIADD3 UR9, UPT, UPT, -UR9, URZ, URZ ;  /* 0x000000ff09097290 */ /* 0x000fc8000fffe1ff */
[----:B------:R-:W-:Y:S02]  /*4480*/  UIMAD UR4, UR4, UR9, UR6 ;  /* 0x00000009040472a4 */ /* 0x000fe4000f8e0206 */
[----:B------:R-:W-:Y:S02]  /*4490*/  USEL UR9, URZ, 0x1, UP0 ;  /* 0x00000001ff097887 */ /* 0x000fe40008000000 */
[----:B------:R-:W-:Y:S02]  /*44a0*/  UISETP.GE.AND UP0, UPT, UR7, 0x40, UPT ;  /* 0x000000400700788c */ /* 0x000fe4000bf06270 */
[----:B------:R-:W-:Y:S02]  /*44b0*/  UIADD3 UR6, UPT, UPT, -UR6, URZ, URZ ;  /* 0x000000ff06067290 */ /* 0x000fe4000fffe1ff */
[----:B------:R-:W-:Y:S02]  /*44c0*/  LOP3.LUT R2, R2, UR9, RZ, 0x3c, !PT ;  /* 0x0000000902027c12 */ /* 0x000fe4000f8e3cff */
[----:B-1----:R-:W-:-:S03]  /*44d0*/  UIMAD UR5, UR5, UR6, UR8 ;  /* 0x00000006050572a4 */ /* 0x002fc6000f8e0208 */
[----:B--2---:R-:W-:Y:S09]  /*44e0*/  BRA.U !UP0, `(.L_x_50) ;  /* 0xffffffe108e87547 */ /* 0x004ff2000b83ffff */
.L_x_46:
[----:B------:R-:W-:-:S09]  /*44f0*/  UISETP.NE.AND UP0, UPT, UR23, URZ, UPT ;  /* 0x000000ff1700728c */ /* 0x000fd2000bf05270 */
[----:B------:R-:W-:Y:S05]  /*4500*/  BRA.U UP0, `(.L_x_51) ;  /* 0x0000000100207547 */ /* 0x000fea000b800000 */
[----:B------:R-:W1:Y:S01]  /*4510*/  S2UR UR4, SR_CgaCtaId ;  /* 0x00000000000479c3 */ /* 0x000e620000008800 */
[----:B------:R-:W-:Y:S01]  /*4520*/  ELECT P0, URZ, PT ;  /* 0x0000000000ff782f */ /* 0x000fe20003800000 */
[----:B------:R-:W-:-:S06]  /*4530*/  IMAD.MOV.U32 R2, RZ, RZ, 0x1 ;  /* 0x00000001ff027424 */ /* 0x000fcc00078e00ff */
[----:B------:R-:W-:Y:S06]  /*4540*/  UVIRTCOUNT.DEALLOC.SMPOOL 0x80 ;  /* 0x000000800000784c */ /* 0x000fec0000000000 */
[----:B------:R-:W-:Y:S01]  /*4550*/  @P0 MOV R3, 0x40 ;  /* 0x0000004000030802 */ /* 0x000fe20000000f00 */
[----:B-1----:R-:W-:-:S05]  /*4560*/  @P0 IMAD.U32 R0, RZ, RZ, UR4 ;  /* 0x00000004ff000e24 */ /* 0x002fca000f8e00ff */
[----:B------:R-:W-:-:S05]  /*4570*/  @P0 LEA R3, R0, R3, 0x18 ;  /* 0x0000000300030211 */ /* 0x000fca00078ec0ff */
[----:B------:R1:W-:Y:S02]  /*4580*/  @P0 STS.U8 [R3], R2 ;  /* 0x0000000203000388 */ /* 0x0003e40000000000 */
.L_x_51:
[----:B------:R-:W-:Y:S06]  /*4590*/  BAR.SYNC.DEFER_BLOCKING 0x1, 0x80 ;  /* 0x0042000000007b1d */ /* 0x000fec0000010000 */
[----:B------:R-:W-:Y:S05]  /*45a0*/  BRA.U UP0, `(.L_x_52) ;  /* 0x0000000100c47547 */ /* 0x000fea000b800000 */
[----:B-1----:R-:W1:Y:S01]  /*45b0*/  S2R R3, SR_CgaCtaId ;  /* 0x0000000000037919 */ /* 0x002e620000008800 */
[----:B------:R-:W-:Y:S02]  /*45c0*/  MOV R2, 0x400 ;  /* 0x0000040000027802 */ /* 0x000fe40000000f00 */
[----:B------:R-:W-:Y:S01]  /*45d0*/  LOP3.LUT R4, R0, 0x1, RZ, 0x3c, !PT ;  /* 0x0000000100047812 */ /* 0x000fe200078e3cff */
[----:B------:R-:W-:Y:S01]  /*45e0*/  IMAD.MOV.U32 R0, RZ, RZ, 0x1 ;  /* 0x00000001ff007424 */ /* 0x000fe200078e00ff */
[----:B-1----:R-:W-:-:S05]  /*45f0*/  LEA R2, R3, R2, 0x18 ;  /* 0x0000000203027211 */ /* 0x002fca00078ec0ff */
[----:B------:R-:W-:-:S05]  /*4600*/  VIADD R5, R2, 0x70 ;  /* 0x0000007002057836 */ /* 0x000fca0000000000 */
[----:B------:R-:W-:-:S04]  /*4610*/  PRMT R5, R4, 0x654, R5 ;  /* 0x0000065404057816 */ /* 0x000fc80000000005 */
[----:B------:R1:W-:Y:S01]  /*4620*/  SYNCS.ARRIVE.TRANS64.RED.ART0 RZ, [R5+URZ], R0 ;  /* 0x0000000005ff79a7 */ /* 0x0003e200085004ff */
[----:B------:R-:W2:Y:S02]  /*4630*/  SYNCS.PHASECHK.TRANS64.TRYWAIT P0, [R2+URZ+0x70], RZ ;  /* 0x000070ff020075a7 */ /* 0x000ea400080011ff */
[----:B-12---:R-:W-:Y:S05]  /*4640*/  @!P0 BRA `(.L_x_53) ;  /* 0x0000000400848947 */ /* 0x006fea0003800000 */
.L_x_67:
[----:B------:R-:W-:Y:S01]  /*4650*/  NOP ;  /* 0x0000000000007918 */ /* 0x000fe20000000000 */
[----:B------:R-:W-:Y:S01]  /*4660*/  MOV R0, 0x50 ;  /* 0x0000005000007802 */ /* 0x000fe20000000f00 */
[----:B------:R-:W-:Y:S01]  /*4670*/  ULOP3.LUT UR8, UR11, 0xffff, URZ, 0xc0, !UPT ;  /* 0x0000ffff0b087892 */ /* 0x000fe2000f8ec0ff */
[----:B------:R-:W-:Y:S02]  /*4680*/  UMOV UR5, 0x1 ;  /* 0x0000000100057882 */ /* 0x000fe40000000000 */
[----:B------:R-:W-:Y:S01]  /*4690*/  LEA R3, R3, R0, 0x18 ;  /* 0x0000000003037211 */ /* 0x000fe200078ec0ff */
[----:B------:R-:W-:Y:S01]  /*46a0*/  USHF.R.U32.HI UR8, URZ, 0x5, UR8 ;  /* 0x00000005ff087899 */ /* 0x000fe20008011608 */
[----:B------:R-:W-:-:S03]  /*46b0*/  UMOV UR4, 0xffff ;  /* 0x0000ffff00047882 */ /* 0x000fc60000000000 */
[----:B------:R-:W2:Y:S01]  /*46c0*/  LDS R0, [R3] ;  /* 0x0000000003007984 */ /* 0x000ea20000000800 */
[----:B------:R-:W-:Y:S02]  /*46d0*/  UIADD3 UR7, UPT, UPT, UR8, 0x10, URZ ;  /* 0x0000001008077890 */ /* 0x000fe4000fffe0ff */
[----:B------:R-:W-:Y:S02]  /*46e0*/  USHF.L.U32 UR4, UR4, UR8, URZ ;  /* 0x0000000804047299 */ /* 0x000fe400080006ff */
[----:B------:R-:W-:-:S04]  /*46f0*/  USHF.L.U32 UR7, UR5, UR7, URZ ;  /* 0x0000000705077299 */ /* 0x000fc800080006ff */
[----:B------:R-:W-:-:S04]  /*4700*/  ULOP3.LUT UR7, UR7, UR4, URZ, 0xfc, !UPT ;  /* 0x0000000407077292 */ /* 0x000fc8000f8efcff */
[----:B------:R-:W-:Y:S01]  /*4710*/  ULOP3.LUT UR5, UR7, 0xffff, URZ, 0xc0, !UPT ;  /* 0x0000ffff07057892 */ /* 0x000fe2000f8ec0ff */
[----:B--2---:R-:W-:-:S13]  /*4720*/  R2UR UR6, R0 ;  /* 0x00000000000672ca */ /* 0x004fda00000e0000 */
[----:B------:R-:W-:-:S04]  /*4730*/  ULOP3.LUT UR4, UR7, 0xffff, UR6, 0x80, !UPT ;  /* 0x0000ffff07047892 */ /* 0x000fc8000f8e8006 */
[----:B------:R-:W-:-:S09]  /*4740*/  UISETP.NE.AND UP0, UPT, UR4, UR5, UPT ;  /* 0x000000050400728c */ /* 0x000fd2000bf05270 */
[----:B------:R-:W-:Y:S05]  /*4750*/  BRA.U UP0, `(.L_x_54) ;  /* 0x00000001004c7547 */ /* 0x000fea000b800000 */
[----:B------:R-:W-:Y:S02]  /*4760*/  USHF.R.U32.HI UR4, URZ, 0x10, UR7 ;  /* 0x00000010ff047899 */ /* 0x000fe40008011607 */
[----:B------:R-:W-:-:S04]  /*4770*/  USHF.R.U32.HI UR5, URZ, 0x10, UR6 ;  /* 0x00000010ff057899 */ /* 0x000fc80008011606 */
[----:B------:R-:W-:-:S04]  /*4780*/  ULOP3.LUT UR5, UR5, UR4, URZ, 0xc0, !UPT ;  /* 0x0000000405057292 */ /* 0x000fc8000f8ec0ff */
[----:B------:R-:W-:-:S09]  /*4790*/  UISETP.NE.AND UP0, UPT, UR5, UR4, UPT ;  /* 0x000000040500728c */ /* 0x000fd2000bf05270 */
[----:B------:R-:W-:Y:S05]  /*47a0*/  BRA.U UP0, `(.L_x_55) ;  /* 0x00000001002c7547 */ /* 0x000fea000b800000 */
[----:B-1----:R-:W1:Y:S01]  /*47b0*/  S2R R2, SR_LANEID ;  /* 0x0000000000027919 */ /* 0x002e620000000000 */
[----:B------:R-:W-:Y:S01]  /*47c0*/  ULOP3.LUT UR7, URZ, UR7, URZ, 0x33, !UPT ;  /* 0x00000007ff077292 */ /* 0x000fe2000f8e33ff */
[----:B------:R-:W-:Y:S02]  /*47d0*/  VOTEU.ANY UR5, UPT, PT ;  /* 0x0000000000057886 */ /* 0x000fe400038e0100 */
[----:B------:R-:W-:-:S03]  /*47e0*/  UFLO.U32 UR5, UR5 ;  /* 0x00000005000572bd */ /* 0x000fc600080e0000 */
[----:B------:R-:W-:-:S04]  /*47f0*/  IMAD.U32 R0, RZ, RZ, UR7 ;  /* 0x00000007ff007e24 */ /* 0x000fc8000f8e00ff */
[----:B------:R-:W2:Y:S02]  /*4800*/  REDUX UR4, R0 ;  /* 0x00000000000473c4 */ /* 0x000ea40000000000 */
[----:B------:R3:W-:Y:S01]  /*4810*/  UTCATOMSWS.AND URZ, UR7 ;  /* 0x0000000700ff79e3 */ /* 0x0007e20008000000 */
[----:B-1----:R-:W-:Y:S02]  /*4820*/  ISETP.EQ.U32.AND P0, PT, R2, UR5, PT ;  /* 0x0000000502007c0c */ /* 0x002fe4000bf02070 */
[----:B--2---:R-:W-:-:S11]  /*4830*/  MOV R2, UR4 ;  /* 0x0000000400027c02 */ /* 0x004fd60008000f00 */
[----:B------:R3:W-:Y:S01]  /*4840*/  @P0 ATOMS.AND RZ, [R3], R2 ;  /* 0x0000000203ff038c */ /* 0x0007e20002800000 */
[----:B------:R-:W-:Y:S05]  /*4850*/  BRA `(.L_x_56) ;  /* 0x0000000000147947 */ /* 0x000fea0003800000 */
.L_x_55:
[----:B-1----:R-:W-:Y:S02]  /*4860*/  MOV R2, 0x4880 ;  /* 0x0000488000027802 */ /* 0x002fe40000000f00 */
[----:B------:R-:W-:Y:S05]  /*4870*/  CALL.REL.NOINC `($__internal_0_$__cuda_sm10x_tcgen05_guardrail_trap_col_being_dealloced_not_returned_by_alloc) ;  /* 0x00000004000c7944 */ /* 0x000fea0003c00000 */
[----:B------:R-:W-:Y:S05]  /*4880*/  BRA `(.L_x_56) ;  /* 0x0000000000087947 */ /* 0x000fea0003800000 */
.L_x_54:
[----:B-1----:R-:W-:Y:S02]  /*4890*/  MOV R2, 0x48b0 ;  /* 0x000048b000027802 */ /* 0x002fe40000000f00 */
[----:B------:R-:W-:Y:S05]  /*48a0*/  CALL.REL.NOINC `($__internal_2_$__cuda_sm10x_tcgen05_guardrail_trap_unallocated_columns_being_dealloced) ;  /* 0x0000000400187944 */ /* 0x000fea0003c00000 */
.L_x_56:
[----:B------:R-:W-:Y:S01]  /*48b0*/  NOP ;  /* 0x0000000000007918 */ /* 0x000fe20000000000 */
.L_x_52:
[----:B------:R-:W-:-:S04]  /*48c0*/  DEPBAR.LE SB0, 0x0 ;  /* 0x000080000000791a */ /* 0x000fc80000000000 */
[----:B---3--:R-:W-:Y:S05]  /*48d0*/  EXIT ;  /* 0x000000000000794d */ /* 0x008fea0003800000 */
.L_x_19:
[----:B------:R-:W-:Y:S02]  /*48e0*/  MOV R2, UR4 ;  /* 0x0000000400027c02 */ /* 0x000fe40008000f00 */
[----:B------:R-:W-:Y:S02]  /*48f0*/  MOV R3, UR4 ;  /* 0x0000000400037c02 */ /* 0x000fe40008000f00 */
[----:B------:R-:W-:-:S07]  /*4900*/  MOV R0, UR9 ;  /* 0x0000000900007c02 */ /* 0x000fce0008000f00 */
.L_x_57:
[----:B-1----:R1:W2:Y:S02]  /*4910*/  SYNCS.PHASECHK.TRANS64.TRYWAIT P0, [R0+URZ+0x28], R3 ;  /* 0x00002803000075a7 */ /* 0x0022a400080011ff */
[----:B--2---:R-:W-:Y:S05]  /*4920*/  @!P0 NANOSLEEP.SYNCS 0x989680 ;  /* 0x009896800000895d */ /* 0x004fea0003900000 */
[----:B------:R-:W2:Y:S02]  /*4930*/  @!P0 SYNCS.PHASECHK.TRANS64 P0, [R0+URZ+0x28], R3 ;  /* 0x00002803000085a7 */ /* 0x000ea400080010ff */
[----:B--2---:R-:W-:Y:S05]  /*4940*/  @!P0 BRA `(.L_x_57) ;  /* 0xfffffffc00f08947 */ /* 0x004fea000383ffff */
[----:B------:R-:W-:Y:S05]  /*4950*/  BRA `(.L_x_18) ;  /* 0xffffffc400387947 */ /* 0x000fea000383ffff */
.L_x_23:
[----:B------:R-:W-:Y:S02]  /*4960*/  MOV R2, UR5 ;  /* 0x0000000500027c02 */ /* 0x000fe40008000f00 */
[----:B------:R-:W-:Y:S02]  /*4970*/  MOV R3, UR5 ;  /* 0x0000000500037c02 */ /* 0x000fe40008000f00 */
[----:B------:R-:W-:-:S07]  /*4980*/  MOV R0, UR4 ;  /* 0x0000000400007c02 */ /* 0x000fce0008000f00 */
.L_x_58:
[----:B-----5:R5:W4:Y:S02]  /*4990*/  SYNCS.PHASECHK.TRANS64.TRYWAIT P0, [R0+URZ+0x28], R3 ;  /* 0x00002803000075a7 */ /* 0x020b2400080011ff */
[----:B----4-:R-:W-:Y:S05]  /*49a0*/  @!P0 NANOSLEEP.SYNCS 0x989680 ;  /* 0x009896800000895d */ /* 0x010fea0003900000 */
[----:B------:R-:W4:Y:S02]  /*49b0*/  @!P0 SYNCS.PHASECHK.TRANS64 P0, [R0+URZ+0x28], R3 ;  /* 0x00002803000085a7 */ /* 0x000f2400080010ff */
[----:B----4-:R-:W-:Y:S05]  /*49c0*/  @!P0 BRA `(.L_x_58) ;  /* 0xfffffffc00f08947 */ /* 0x010fea000383ffff */
[----:B------:R-:W-:Y:S05]  /*49d0*/  BRA `(.L_x_59) ;  /* 0xffffffc800647947 */ /* 0x000fea000383ffff */
.L_x_27:
[----:B------:R-:W-:Y:S02]  /*49e0*/  MOV R0, UR7 ;  /* 0x0000000700007c02 */ /* 0x000fe40008000f00 */
[----:B------:R-:W-:-:S07]  /*49f0*/  MOV R3, R2 ;  /* 0x0000000200037202 */ /* 0x000fce0000000f00 */
.L_x_60:
[----:B-1----:R1:W3:Y:S02]  /*4a00*/  SYNCS.PHASECHK.TRANS64.TRYWAIT P0, [R0+URZ+0x60], R3 ;  /* 0x00006003000075a7 */ /* 0x0022e400080011ff */
[----:B---3--:R-:W-:Y:S05]  /*4a10*/  @!P0 NANOSLEEP.SYNCS 0x989680 ;  /* 0x009896800000895d */ /* 0x008fea0003900000 */
[----:B------:R-:W3:Y:S02]  /*4a20*/  @!P0 SYNCS.PHASECHK.TRANS64 P0, [R0+URZ+0x60], R3 ;  /* 0x00006003000085a7 */ /* 0x000ee400080010ff */
[----:B---3--:R-:W-:Y:S05]  /*4a30*/  @!P0 BRA `(.L_x_60) ;  /* 0xfffffffc00f08947 */ /* 0x008fea000383ffff */
[----:B------:R-:W-:Y:S05]  /*4a40*/  BRA `(.L_x_26) ;  /* 0xffffffcc00687947 */ /* 0x000fea000383ffff */
.L_x_30:
[----:B------:R-:W-:Y:S02]  /*4a50*/  MOV R2, UR11 ;  /* 0x0000000b00027c02 */ /* 0x000fe40008000f00 */
[----:B------:R-:W-:Y:S02]  /*4a60*/  MOV R3, UR11 ;  /* 0x0000000b00037c02 */ /* 0x000fe40008000f00 */
[----:B------:R-:W-:Y:S07]  /*4a70*/  MOV R0, UR5 ;  /* 0x0000000500007c02 */ /* 0x000fee0008000f00 */
.L_x_61:
[----:B-1----:R1:W3:Y:S02]  /*4a80*/  SYNCS.PHASECHK.TRANS64.TRYWAIT P0, [R0+URZ], R3 ;  /* 0x00000003000075a7 */ /* 0x0022e400080011ff */
[----:B---3--:R-:W-:Y:S05]  /*4a90*/  @!P0 NANOSLEEP.SYNCS 0x989680 ;  /* 0x009896800000895d */ /* 0x008fea0003900000 */
[----:B------:R-:W3:Y:S02]  /*4aa0*/  @!P0 SYNCS.PHASECHK.TRANS64 P0, [R0+URZ], R3 ;  /* 0x00000003000085a7 */ /* 0x000ee400080010ff */
[----:B---3--:R-:W-:Y:S05]  /*4ab0*/  @!P0 BRA `(.L_x_61) ;  /* 0xfffffffc00f08947 */ /* 0x008fea000383ffff */
[----:B------:R-:W-:Y:S05]  /*4ac0*/  BRA `(.L_x_29) ;  /* 0xffffffcc00ac7947 */ /* 0x000fea000383ffff */
.L_x_34:
[----:B------:R-:W-:-:S07]  /*4ad0*/  MOV R3, R2 ;  /* 0x0000000200037202 */ /* 0x000fce0000000f00 */
.L_x_62:
[----:B----4-:R4:W5:Y:S02]  /*4ae0*/  SYNCS.PHASECHK.TRANS64.TRYWAIT P0, [R0+URZ+0x60], R3 ;  /* 0x00006003000075a7 */ /* 0x01096400080011ff */
[----:B-----5:R-:W-:Y:S05]  /*4af0*/  @!P0 NANOSLEEP.SYNCS 0x989680 ;  /* 0x009896800000895d */ /* 0x020fea0003900000 */
[----:B------:R-:W5:Y:S02]  /*4b00*/  @!P0 SYNCS.PHASECHK.TRANS64 P0, [R0+URZ+0x60], R3 ;  /* 0x00006003000085a7 */ /* 0x000f6400080010ff */
[----:B-----5:R-:W-:Y:S05]  /*4b10*/  @!P0 BRA `(.L_x_62) ;  /* 0xfffffffc00f08947 */ /* 0x020fea000383ffff */
[----:B------:R-:W-:Y:S05]  /*4b20*/  BRA `(.L_x_24) ;  /* 0xffffffd000687947 */ /* 0x000fea000383ffff */
.L_x_42:
[----:B------:R-:W-:-:S07]  /*4b30*/  MOV R7, R6 ;  /* 0x0000000600077202 */ /* 0x000fce0000000f00 */
.L_x_63:
[----:B-1----:R1:W2:Y:S02]  /*4b40*/  SYNCS.PHASECHK.TRANS64.TRYWAIT P0, [R3+URZ], R7 ;  /* 0x00000007030075a7 */ /* 0x0022a400080011ff */
[----:B--2---:R-:W-:Y:S05]  /*4b50*/  @!P0 NANOSLEEP.SYNCS 0x989680 ;  /* 0x009896800000895d */ /* 0x004fea0003900000 */
[----:B------:R-:W2:Y:S02]  /*4b60*/  @!P0 SYNCS.PHASECHK.TRANS64 P0, [R3+URZ], R7 ;  /* 0x00000007030085a7 */ /* 0x000ea400080010ff */
[----:B--2---:R-:W-:Y:S05]  /*4b70*/  @!P0 BRA `(.L_x_63) ;  /* 0xfffffffc00f08947 */ /* 0x004fea000383ffff */
[----:B------:R-:W-:Y:S05]  /*4b80*/  BRA `(.L_x_41) ;  /* 0xffffffd400187947 */ /* 0x000fea000383ffff */
.L_x_45:
[----:B------:R-:W-:-:S07]  /*4b90*/  MOV R3, R2 ;  /* 0x0000000200037202 */ /* 0x000fce0000000f00 */
.L_x_64:
[----:B-1----:R1:W2:Y:S02]  /*4ba0*/  SYNCS.PHASECHK.TRANS64.TRYWAIT P0, [R7+URZ], R3 ;  /* 0x00000003070075a7 */ /* 0x0022a400080011ff */
[----:B--2---:R-:W-:Y:S05]  /*4bb0*/  @!P0 NANOSLEEP.SYNCS 0x989680 ;  /* 0x009896800000895d */ /* 0x004fea0003900000 */
[----:B------:R-:W2:Y:S02]  /*4bc0*/  @!P0 SYNCS.PHASECHK.TRANS64 P0, [R7+URZ], R3 ;  /* 0x00000003070085a7 */ /* 0x000ea400080010ff */
[----:B--2---:R-:W-:Y:S05]  /*4bd0*/  @!P0 BRA `(.L_x_64) ;  /* 0xfffffffc00f08947 */ /* 0x004fea000383ffff */
[----:B------:R-:W-:Y:S05]  /*4be0*/  BRA `(.L_x_44) ;  /* 0xffffffd400807947 */ /* 0x000fea000383ffff */
.L_x_47:
[----:B------:R-:W-:Y:S02]  /*4bf0*/  MOV R4, UR27 ;  /* 0x0000001b00047c02 */ /* 0x000fe40008000f00 */
[----:B------:R-:W-:-:S07]  /*4c00*/  MOV R7, R6 ;  /* 0x0000000600077202 */ /* 0x000fce0000000f00 */
.L_x_65:
[----:B-1----:R1:W2:Y:S02]  /*4c10*/  SYNCS.PHASECHK.TRANS64.TRYWAIT P0, [R4+URZ+0x50], R7 ;  /* 0x00005007040075a7 */ /* 0x0022a400080011ff */
[----:B--2---:R-:W-:Y:S05]  /*4c20*/  @!P0 NANOSLEEP.SYNCS 0x989680 ;  /* 0x009896800000895d */ /* 0x004fea0003900000 */
[----:B------:R-:W2:Y:S02]  /*4c30*/  @!P0 SYNCS.PHASECHK.TRANS64 P0, [R4+URZ+0x50], R7 ;  /* 0x00005007040085a7 */ /* 0x000ea400080010ff */
[----:B--2---:R-:W-:Y:S05]  /*4c40*/  @!P0 BRA `(.L_x_65) ;  /* 0xfffffffc00f08947 */ /* 0x004fea000383ffff */
[----:B------:R-:W-:Y:S05]  /*4c50*/  BRA `(.L_x_66) ;  /* 0xffffffdc006c7947 */ /* 0x000fea000383ffff */
.L_x_53:
[----:B-1----:R1:W2:Y:S02]  /*4c60*/  SYNCS.PHASECHK.TRANS64.TRYWAIT P0, [R2+URZ+0x70], RZ ;  /* 0x000070ff020075a7 */ /* 0x0022a400080011ff */
[----:B--2---:R-:W-:Y:S05]  /*4c70*/  @!P0 NANOSLEEP.SYNCS 0x989680 ;  /* 0x009896800000895d */ /* 0x004fea0003900000 */
[----:B------:R-:W2:Y:S02]  /*4c80*/  @!P0 SYNCS.PHASECHK.TRANS64 P0, [R2+URZ+0x70], RZ ;  /* 0x000070ff020085a7 */ /* 0x000ea400080010ff */
[----:B--2---:R-:W-:Y:S05]  /*4c90*/  @!P0 BRA `(.L_x_53) ;  /* 0xfffffffc00f08947 */ /* 0x004fea000383ffff */
[----:B------:R-:W-:Y:S05]  /*4ca0*/  BRA `(.L_x_67) ;  /* 0xfffffff800687947 */ /* 0x000fea000383ffff */
        .weak           $__internal_0_$__cuda_sm10x_tcgen05_guardrail_trap_col_being_dealloced_not_returned_by_alloc
        .type           $__internal_0_$__cuda_sm10x_tcgen05_guardrail_trap_col_being_dealloced_not_returned_by_alloc,@function
        .size           $__internal_0_$__cuda_sm10x_tcgen05_guardrail_trap_col_being_dealloced_not_returned_by_alloc,($__internal_1_$__cuda_sm10x_tcgen05_guardrail_trap_phase_invalid_during_alloc - $__internal_0_$__cuda_sm10x_tcgen05_guardrail_trap_col_being_dealloced_not_returned_by_alloc)
$__internal_0_$__cuda_sm10x_tcgen05_guardrail_trap_col_being_dealloced_not_returned_by_alloc:
[----:B------:R-:W-:Y:S05]  /*4cb0*/  BPT.TRAP 0x1 ;  /* 0x000000040000795c */ /* 0x000fea0000300000 */
[----:B------:R-:W-:-:S04]  /*4cc0*/  HFMA2 R3, -RZ, RZ, 0, 0 ;  /* 0x00000000ff037431 */ /* 0x000fc800000001ff */
[----:B------:R-:W-:Y:S05]  /*4cd0*/  RET.REL.NODEC R2 `(kernel_cutlass_kernel_cudnngemm_swigludense_gemm_persistent_swigluPersistentDenseGemmKernel_object_at__TiledMMA_ThrLayoutVMNK21111000_PermutationMNK____MMAAtom_ThrID21_ShapeMNK25625616_TV_0) ;  /* 0xffffffb002c87950 */ /* 0x000fea0003c3ffff */
        .weak           $__internal_1_$__cuda_sm10x_tcgen05_guardrail_trap_phase_invalid_during_alloc
        .type           $__internal_1_$__cuda_sm10x_tcgen05_guardrail_trap_phase_invalid_during_alloc,@function
        .size           $__internal_1_$__cuda_sm10x_tcgen05_guardrail_trap_phase_invalid_during_alloc,($__internal_2_$__cuda_sm10x_tcgen05_guardrail_trap_unallocated_columns_being_dealloced - $__internal_1_$__cuda_sm10x_tcgen05_guardrail_trap_phase_invalid_during_alloc)
$__internal_1_$__cuda_sm10x_tcgen05_guardrail_trap_phase_invalid_during_alloc:
[----:B------:R-:W-:Y:S05]  /*4ce0*/  BPT.TRAP 0x1 ;  /* 0x000000040000795c */ /* 0x000fea0000300000 */
[----:B------:R-:W-:-:S04]  /*4cf0*/  MOV R3, 0x0 ;  /* 0x0000000000037802 */ /* 0x000fc80000000f00 */
[----:B------:R-:W-:Y:S05]  /*4d00*/  RET.REL.NODEC R2 `(kernel_cutlass_kernel_cudnngemm_swigludense_gemm_persistent_swigluPersistentDenseGemmKernel_object_at__TiledMMA_ThrLayoutVMNK21111000_PermutationMNK____MMAAtom_ThrID21_ShapeMNK25625616_TV_0) ;  /* 0xffffffb002bc7950 */ /* 0x000fea0003c3ffff */
        .weak           $__internal_2_$__cuda_sm10x_tcgen05_guardrail_trap_unallocated_columns_being_dealloced
        .type           $__internal_2_$__cuda_sm10x_tcgen05_guardrail_trap_unallocated_columns_being_dealloced,@function
        .size           $__internal_2_$__cuda_sm10x_tcgen05_guardrail_trap_unallocated_columns_being_dealloced,(.L_x_71 - $__internal_2_$__cuda_sm10x_tcgen05_guardrail_trap_unallocated_columns_being_dealloced)
$__internal_2_$__cuda_sm10x_tcgen05_guardrail_trap_unallocated_columns_being_dealloced:
[----:B------:R-:W-:Y:S05]  /*4d10*/  BPT.TRAP 0x1 ;  /* 0x000000040000795c */ /* 0x000fea0000300000 */
[----:B------:R-:W-:-:S04]  /*4d20*/  HFMA2 R3, -RZ, RZ, 0, 0 ;  /* 0x00000000ff037431 */ /* 0x000fc800000001ff */
[----:B------:R-:W-:Y:S05]  /*4d30*/  RET.REL.NODEC R2 `(kernel_cutlass_kernel_cudnngemm_swigludense_gemm_persistent_swigluPersistentDenseGemmKernel_object_at__TiledMMA_ThrLayoutVMNK21111000_PermutationMNK____MMAAtom_ThrID21_ShapeMNK25625616_TV_0) ;  /* 0xffffffb002b07950 */ /* 0x000fea0003c3ffff */
.L_x_68:
[----:B------:R-:W-:-:S00]  /*4d40*/  BRA `(.L_x_68) ;  /* 0xfffffffc00fc7947 */ /* 0x000fc0000383ffff */
[----:B------:R-:W-:-:S00]  /*4d50*/  NOP ;  /* 0x0000000000007918 */ /* 0x000fc00000000000 */
        /* <DEDUP_REMOVED lines=10> */
.L_x_71:


//--------------------- .nv.shared.kernel_cutlass_kernel_cudnngemm_swigludense_gemm_persistent_swigluPersistentDenseGemmKernel_object_at__TiledMMA_ThrLayoutVMNK21111000_PermutationMNK____MMAAtom_ThrID21_ShapeMNK25625616_TV_0 --------------------------
	.section	.nv.shared.kernel_cutlass_kernel_cudnngemm_swigludense_gemm_persistent_swigluPersistentDenseGemmKernel_object_at__TiledMMA_ThrLayoutVMNK21111000_PermutationMNK____MMAAtom_ThrID21_ShapeMNK25625616_TV_0,"aw",@nobits
	.sectionflags	@""
	.align	1024
	.zero		1024


//--------------------- .nv.shared.reserved.0     --------------------------
	.section	.nv.shared.reserved.0,"aw",@nobits
	.align	8
	.weak		__nv_reservedSMEM_offset_0_alias
	.size		__nv_reservedSMEM_offset_0_alias, 0, 64
	.other		__nv_reservedSMEM_offset_0_alias,@"STO_CUDA_RESERVED_SHARED STV_DEFAULT"
__nv_reservedSMEM_offset_0_alias:
	.zero		0
.nv.shared.reserved.0:
	.zero		64
	.weak		__nv_reservedSMEM_allocation_phase
	.type		__nv_reservedSMEM_allocation_phase,@object
	.size		__nv_reservedSMEM_allocation_phase,(.L_0 - __nv_reservedSMEM_allocation_phase)
__nv_reservedSMEM_allocation_phase:
	.zero		1
.L_0:
	.zero		7
	.weak		__nv_reservedSMEM_devtool_atexit_pc
	.type		__nv_reservedSMEM_devtool_atexit_pc,@object
	.size		__nv_reservedSMEM_devtool_atexit_pc,(__nv_reservedSMEM_allocation_mask - __nv_reservedSMEM_devtool_atexit_pc)
__nv_reservedSMEM_devtool_atexit_pc:
	.zero		8
	.weak		__nv_reservedSMEM_allocation_mask
	.type		__nv_reservedSMEM_allocation_mask,@object
	.size		__nv_reservedSMEM_allocation_mask,(.L_2 - __nv_reservedSMEM_allocation_mask)
__nv_reservedSMEM_allocation_mask:
	.zero		4
.L_2:
	.zero		4
	.weak		__nv_reservedSMEM_tmem_allocation_pipeline_mbarrier
	.type		__nv_reservedSMEM_tmem_allocation_pipeline_mbarrier,@object
	.size		__nv_reservedSMEM_tmem_allocation_pipeline_mbarrier,(__nv_reservedSMEM_tmem_allocation_pipeline_mbarrier_parity - __nv_reservedSMEM_tmem_allocation_pipeline_mbarrier)
__nv_reservedSMEM_tmem_allocation_pipeline_mbarrier:
	.zero		8
	.weak		__nv_reservedSMEM_tmem_allocation_pipeline_mbarrier_parity
	.type		__nv_reservedSMEM_tmem_allocation_pipeline_mbarrier_parity,@object
	.size		__nv_reservedSMEM_tmem_allocation_pipeline_mbarrier_parity,(.L_4 - __nv_reservedSMEM_tmem_allocation_pipeline_mbarrier_parity)
__nv_reservedSMEM_tmem_allocation_pipeline_mbarrier_parity:
	.zero		4
.L_4:


//--------------------- .nv.constant0.kernel_cutlass_kernel_cudnngemm_swigludense_gemm_persistent_swigluPersistentDenseGemmKernel_object_at__TiledMMA_ThrLayoutVMNK21111000_PermutationMNK____MMAAtom_ThrID21_ShapeMNK25625616_TV_0 --------------------------
	.section	.nv.constant0.kernel_cutlass_kernel_cudnngemm_swigludense_gemm_persistent_swigluPersistentDenseGemmKernel_object_at__TiledMMA_ThrLayoutVMNK21111000_PermutationMNK____MMAAtom_ThrID21_ShapeMNK25625616_TV_0,"a",@progbits
	.sectionflags	@""
	.align	4
.nv.constant0.kernel_cutlass_kernel_cudnngemm_swigludense_gemm_persistent_swigluPersistentDenseGemmKernel_object_at__TiledMMA_ThrLayoutVMNK21111000_PermutationMNK____MMAAtom_ThrID21_ShapeMNK25625616_TV_0:
	.zero		1512


//--------------------- SYMBOLS --------------------------

	.type		.nv.reservedSmem.offset0,@object
	.size		.nv.reservedSmem.offset0,0x4
	.type		.nv.reservedSmem.cap,@object
	.size		.nv.reservedSmem.cap,0x4
